# CuTe-DSL kernel — source=cudnn_frontend_dsl family=nsa_select
# config = {"dtype": "Float16", "head_dim": 192, "block_size": 64}


// ===== COMPILED SASS (sm_100a) =====

	.target	sm_100a

	.elftype	@"ET_EXEC"


//--------------------- .note.nv.tkinfo           --------------------------
	.section	.note.nv.tkinfo,"",@"SHT_NOTE"
	.sectionflags	@"SHF_NOTE_NV_TKINFO"
	.tkinfo
        /*0018*/ 	.word	0x00000081
        /*0030*/ 	.string	""
        /*0030*/ 	.string	"ptxas"
        /*0030*/ 	.string	"Cuda compilation tools, release 12.9, V12.9.83"
        /*0030*/ 	.string	"Build system must define TOOLS_VERSION_EXTENDED"
        /*0030*/ 	.string	"-O 3 -arch sm_100a "



//--------------------- .note.nv.cuver            --------------------------
	.section	.note.nv.cuver,"",@"SHT_NOTE"
	.sectionflags	@"SHF_NOTE_NV_CUVER"
        /*0018*/ 	.short	0x0001
        /*001a*/ 	.short	0x0064
        /*001c*/ 	.short	0x0001
        /*001e*/ 	.short	0x0000
        /*0020*/ 	.short	0x0001
        /*0022*/ 	.short	0x0000


//--------------------- .nv.info                  --------------------------
	.section	.nv.info,"",@"SHT_CUDA_INFO"
	.align	4


	//----- nvinfo : EIATTR_REGCOUNT
	.align		4
        /*0000*/ 	.byte	0x04, 0x2f
        /*0002*/ 	.short	(.L_1 - .L_0)
	.align		4
.L_0:
        /*0004*/ 	.word	index@(kernel_cutlass_kernel_cudnnnative_sparse_attentionselectionNSA_select_attn_fwd_hmmaHopperSelectAttentionFwd_object_at__CopyAtom_ThrID10_TVLayoutSrc112801_TVLayoutDst112801_Valuetypef16_te_0)
        /*0008*/ 	.word	0x000000ed


	//----- nvinfo : EIATTR_FRAME_SIZE
	.align		4
.L_1:
        /*000c*/ 	.byte	0x04, 0x11
        /*000e*/ 	.short	(.L_3 - .L_2)
	.align		4
.L_2:
        /*0010*/ 	.word	index@(kernel_cutlass_kernel_cudnnnative_sparse_attentionselectionNSA_select_attn_fwd_hmmaHopperSelectAttentionFwd_object_at__CopyAtom_ThrID10_TVLayoutSrc112801_TVLayoutDst112801_Valuetypef16_te_0)
        /*0014*/ 	.word	0x00000000


	//----- nvinfo : EIATTR_MIN_STACK_SIZE
	.align		4
.L_3:
        /*0018*/ 	.byte	0x04, 0x12
        /*001a*/ 	.short	(.L_5 - .L_4)
	.align		4
.L_4:
        /*001c*/ 	.word	index@(kernel_cutlass_kernel_cudnnnative_sparse_attentionselectionNSA_select_attn_fwd_hmmaHopperSelectAttentionFwd_object_at__CopyAtom_ThrID10_TVLayoutSrc112801_TVLayoutDst112801_Valuetypef16_te_0)
        /*0020*/ 	.word	0x00000000
.L_5:


//--------------------- .nv.info.kernel_cutlass_kernel_cudnnnative_sparse_attentionselectionNSA_select_attn_fwd_hmmaHopperSelectAttentionFwd_object_at__CopyAtom_ThrID10_TVLayoutSrc112801_TVLayoutDst112801_Valuetypef16_te_0 --------------------------
	.section	.nv.info.kernel_cutlass_kernel_cudnnnative_sparse_attentionselectionNSA_select_attn_fwd_hmmaHopperSelectAttentionFwd_object_at__CopyAtom_ThrID10_TVLayoutSrc112801_TVLayoutDst112801_Valuetypef16_te_0,"",@"SHT_CUDA_INFO"
	.sectionflags	@""
	.align	4


	//----- nvinfo : EIATTR_CUDA_API_VERSION
	.align		4
        /*0000*/ 	.byte	0x04, 0x37
        /*0002*/ 	.short	(.L_7 - .L_6)
.L_6:
        /*0004*/ 	.word	0x00000081


	//----- nvinfo : EIATTR_KPARAM_INFO
	.align		4
.L_7:
        /*0008*/ 	.byte	0x04, 0x17
        /*000a*/ 	.short	(.L_9 - .L_8)
.L_8:
        /*000c*/ 	.word	0x00000000
        /*0010*/ 	.short	0x0009
        /*0012*/ 	.short	0x0228
        /*0014*/ 	.byte	0x00, 0xf0, 0x11, 0x00


	//----- nvinfo : EIATTR_KPARAM_INFO
	.align		4
.L_9:
        /*0018*/ 	.byte	0x04, 0x17
        /*001a*/ 	.short	(.L_11 - .L_10)
.L_10:
        /*001c*/ 	.word	0x00000000
        /*0020*/ 	.short	0x0008
        /*0022*/ 	.short	0x0220
        /*0024*/ 	.byte	0x00, 0xf0, 0x21, 0x00


	//----- nvinfo : EIATTR_KPARAM_INFO
	.align		4
.L_11:
        /*0028*/ 	.byte	0x04, 0x17
        /*002a*/ 	.short	(.L_13 - .L_12)
.L_12:
        /*002c*/ 	.word	0x00000000
        /*0030*/ 	.short	0x0007
        /*0032*/ 	.short	0x0218
        /*0034*/ 	.byte	0x00, 0xf0, 0x21, 0x00


	//----- nvinfo : EIATTR_KPARAM_INFO
	.align		4
.L_13:
        /*0038*/ 	.byte	0x04, 0x17
        /*003a*/ 	.short	(.L_15 - .L_14)
.L_14:
        /*003c*/ 	.word	0x00000000
        /*0040*/ 	.short	0x0006
        /*0042*/ 	.short	0x0210
        /*0044*/ 	.byte	0x00, 0xf0, 0x21, 0x00


	//----- nvinfo : EIATTR_KPARAM_INFO
	.align		4
.L_15:
        /*0048*/ 	.byte	0x04, 0x17
        /*004a*/ 	.short	(.L_17 - .L_16)
.L_16:
        /*004c*/ 	.word	0x00000000
        /*0050*/ 	.short	0x0005
        /*0052*/ 	.short	0x0208
        /*0054*/ 	.byte	0x00, 0xf0, 0x21, 0x00


	//----- nvinfo : EIATTR_KPARAM_INFO
	.align		4
.L_17:
        /*0058*/ 	.byte	0x04, 0x17
        /*005a*/ 	.short	(.L_19 - .L_18)
.L_18:
        /*005c*/ 	.word	0x00000000
        /*0060*/ 	.short	0x0004
        /*0062*/ 	.short	0x0200
        /*0064*/ 	.byte	0x00, 0xf0, 0x21, 0x00


	//----- nvinfo : EIATTR_KPARAM_INFO
	.align		4
.L_19:
        /*0068*/ 	.byte	0x04, 0x17
        /*006a*/ 	.short	(.L_21 - .L_20)
.L_20:
        /*006c*/ 	.word	0x00000000
        /*0070*/ 	.short	0x0003
        /*0072*/ 	.short	0x0180
        /*0074*/ 	.byte	0x00, 0xf0, 0x01, 0x02


	//----- nvinfo : EIATTR_KPARAM_INFO
	.align		4
.L_21:
        /*0078*/ 	.byte	0x04, 0x17
        /*007a*/ 	.short	(.L_23 - .L_22)
.L_22:
        /*007c*/ 	.word	0x00000000
        /*0080*/ 	.short	0x0002
        /*0082*/ 	.short	0x0100
        /*0084*/ 	.byte	0x00, 0xf0, 0x01, 0x02


	//----- nvinfo : EIATTR_KPARAM_INFO
	.align		4
.L_23:
        /*0088*/ 	.byte	0x04, 0x17
        /*008a*/ 	.short	(.L_25 - .L_24)
.L_24:
        /*008c*/ 	.word	0x00000000
        /*0090*/ 	.short	0x0001
        /*0092*/ 	.short	0x0080
        /*0094*/ 	.byte	0x00, 0xf0, 0x01, 0x02


	//----- nvinfo : EIATTR_KPARAM_INFO
	.align		4
.L_25:
        /*0098*/ 	.byte	0x04, 0x17
        /*009a*/ 	.short	(.L_27 - .L_26)
.L_26:
        /*009c*/ 	.word	0x00000000
        /*00a0*/ 	.short	0x0000
        /*00a2*/ 	.short	0x0000
        /*00a4*/ 	.byte	0x00, 0xf0, 0x01, 0x02


	//----- nvinfo : EIATTR_SPARSE_MMA_MASK
	.align		4
.L_27:
        /*00a8*/ 	.byte	0x03, 0x50
        /*00aa*/ 	.short	0x0000


	//----- nvinfo : EIATTR_MAXREG_COUNT
	.align		4
        /*00ac*/ 	.byte	0x03, 0x1b
        /*00ae*/ 	.short	0x00ff


	//----- nvinfo : EIATTR_NUM_BARRIERS
	.align		4
        /*00b0*/ 	.byte	0x02, 0x4c
        /*00b2*/ 	.byte	0x01
	.zero		1


	//----- nvinfo : EIATTR_INT_WARP_WIDE_INSTR_OFFSETS
	.align		4
        /*00b4*/ 	.byte	0x04, 0x31
        /*00b6*/ 	.short	(.L_29 - .L_28)


	//   ....[0]....
.L_28:
        /*00b8*/ 	.word	0x00000120


	//   ....[1]....
        /*00bc*/ 	.word	0x00000140


	//   ....[2]....
        /*00c0*/ 	.word	0x00000150


	//   ....[3]....
        /*00c4*/ 	.word	0x00000160


	//   ....[4]....
        /*00c8*/ 	.word	0x00000200


	//   ....[5]....
        /*00cc*/ 	.word	0x00000210


	//   ....[6]....
        /*00d0*/ 	.word	0x000002e0


	//   ....[7]....
        /*00d4*/ 	.word	0x00000670


	//   ....[8]....
        /*00d8*/ 	.word	0x00000680


	//   ....[9]....
        /*00dc*/ 	.word	0x00000770


	//   ....[10]....
        /*00e0*/ 	.word	0x00000780


	//   ....[11]....
        /*00e4*/ 	.word	0x00000850


	//   ....[12]....
        /*00e8*/ 	.word	0x00000860


	//   ....[13]....
        /*00ec*/ 	.word	0x00000930


	//   ....[14]....
        /*00f0*/ 	.word	0x00000940


	//   ....[15]....
        /*00f4*/ 	.word	0x00000a10


	//   ....[16]....
        /*00f8*/ 	.word	0x00000a20


	//   ....[17]....
        /*00fc*/ 	.word	0x00000af0


	//   ....[18]....
        /*0100*/ 	.word	0x00000b00


	//   ....[19]....
        /*0104*/ 	.word	0x00000bd0


	//   ....[20]....
        /*0108*/ 	.word	0x00000be0


	//   ....[21]....
        /*010c*/ 	.word	0x00000cb0


	//   ....[22]....
        /*0110*/ 	.word	0x00000cc0


	//   ....[23]....
        /*0114*/ 	.word	0x00000d90


	//   ....[24]....
        /*0118*/ 	.word	0x00000da0


	//   ....[25]....
        /*011c*/ 	.word	0x00000e70


	//   ....[26]....
        /*0120*/ 	.word	0x00000e80


	//   ....[27]....
        /*0124*/ 	.word	0x00000f50


	//   ....[28]....
        /*0128*/ 	.word	0x00000f60


	//   ....[29]....
        /*012c*/ 	.word	0x00001030


	//   ....[30]....
        /*0130*/ 	.word	0x00001040


	//   ....[31]....
        /*0134*/ 	.word	0x00001110


	//   ....[32]....
        /*0138*/ 	.word	0x00001120


	//   ....[33]....
        /*013c*/ 	.word	0x000011f0


	//   ....[34]....
        /*0140*/ 	.word	0x00001200


	//   ....[35]....
        /*0144*/ 	.word	0x000012d0


	//   ....[36]....
        /*0148*/ 	.word	0x000012e0


	//   ....[37]....
        /*014c*/ 	.word	0x000013b0


	//   ....[38]....
        /*0150*/ 	.word	0x000013c0


	//   ....[39]....
        /*0154*/ 	.word	0x00001490


	//   ....[40]....
        /*0158*/ 	.word	0x000014a0


	//   ....[41]....
        /*015c*/ 	.word	0x00001570


	//   ....[42]....
        /*0160*/ 	.word	0x00001580


	//   ....[43]....
        /*0164*/ 	.word	0x00001650


	//   ....[44]....
        /*0168*/ 	.word	0x00001660


	//   ....[45]....
        /*016c*/ 	.word	0x00001730


	//   ....[46]....
        /*0170*/ 	.word	0x00001740


	//   ....[47]....
        /*0174*/ 	.word	0x00001810


	//   ....[48]....
        /*0178*/ 	.word	0x00001820


	//   ....[49]....
        /*017c*/ 	.word	0x000018f0


	//   ....[50]....
        /*0180*/ 	.word	0x00001900


	//   ....[51]....
        /*0184*/ 	.word	0x000019d0


	//   ....[52]....
        /*0188*/ 	.word	0x000019e0


	//   ....[53]....
        /*018c*/ 	.word	0x00001ab0


	//   ....[54]....
        /*0190*/ 	.word	0x00001ac0


	//   ....[55]....
        /*0194*/ 	.word	0x00001c20


	//   ....[56]....
        /*0198*/ 	.word	0x00001c30


	//   ....[57]....
        /*019c*/ 	.word	0x00001dc0


	//   ....[58]....
        /*01a0*/ 	.word	0x00001dd0


	//   ....[59]....
        /*01a4*/ 	.word	0x00001f40


	//   ....[60]....
        /*01a8*/ 	.word	0x00001f50


	//   ....[61]....
        /*01ac*/ 	.word	0x00002840


	//   ....[62]....
        /*01b0*/ 	.word	0x00002850


	//   ....[63]....
        /*01b4*/ 	.word	0x000029d0


	//   ....[64]....
        /*01b8*/ 	.word	0x000029e0


	//   ....[65]....
        /*01bc*/ 	.word	0x00002b20


	//   ....[66]....
        /*01c0*/ 	.word	0x00002b30


	//   ....[67]....
        /*01c4*/ 	.word	0x00003840


	//   ....[68]....
        /*01c8*/ 	.word	0x00003880


	//   ....[69]....
        /*01cc*/ 	.word	0x000039d0


	//   ....[70]....
        /*01d0*/ 	.word	0x000039e0


	//   ....[71]....
        /*01d4*/ 	.word	0x00003b30


	//   ....[72]....
        /*01d8*/ 	.word	0x00003b40


	//----- nvinfo : EIATTR_COOP_GROUP_MASK_REGIDS
	.align		4
.L_29:
        /*01dc*/ 	.byte	0x04, 0x29
        /*01de*/ 	.short	(.L_31 - .L_30)


	//   ....[0]....
.L_30:
        /*01e0*/ 	.word	0x050000b2


	//   ....[1]....
        /*01e4*/ 	.word	0x0500002d


	//   ....[2]....
        /*01e8*/ 	.word	0x0500009f


	//   ....[3]....
        /*01ec*/ 	.word	0x0500009e


	//   ....[4]....
        /*01f0*/ 	.word	0x0500009f


	//   ....[5]....
        /*01f4*/ 	.word	0x0500009f


	//   ....[6]....
        /*01f8*/ 	.word	0x0500009f


	//   ....[7]....
        /*01fc*/ 	.word	0x0500009f


	//----- nvinfo : EIATTR_COOP_GROUP_INSTR_OFFSETS
	.align		4
.L_31:
        /*0200*/ 	.byte	0x04, 0x28
        /*0202*/ 	.short	(.L_33 - .L_32)


	//   ....[0]....
.L_32:
        /*0204*/ 	.word	0x00003ee0


	//   ....[1]....
        /*0208*/ 	.word	0x00003f00


	//   ....[2]....
        /*020c*/ 	.word	0x000043b0


	//   ....[3]....
        /*0210*/ 	.word	0x000043e0


	//   ....[4]....
        /*0214*/ 	.word	0x00006c40


	//   ....[5]....
        /*0218*/ 	.word	0x00006ce0


	//   ....[6]....
        /*021c*/ 	.word	0x000071d0


	//   ....[7]....
        /*0220*/ 	.word	0x00007250


	//----- nvinfo : EIATTR_VRC_CTA_INIT_COUNT
	.align		4
.L_33:
        /*0224*/ 	.byte	0x02, 0x4a
	.zero		1
	.zero		1


	//----- nvinfo : EIATTR_MBARRIER_INSTR_OFFSETS
	.align		4
        /*0228*/ 	.byte	0x04, 0x39
        /*022a*/ 	.short	(.L_35 - .L_34)


	//   ....[0]....
.L_34:
        /*022c*/ 	.word	0x000002c0
        /*0230*/ 	.word	0x000000ff
        /*0234*/ 	.word	0x00000000
        /*0238*/ 	.short	0x0100
        /*023a*/ 	.byte	0x08
	.zero		1


	//   ....[1]....
        /*023c*/ 	.word	0x000002f0
        /*0240*/ 	.word	0x000000ff
        /*0244*/ 	.word	0x00000008
        /*0248*/ 	.short	0x0100
        /*024a*/ 	.byte	0x08
	.zero		1


	//   ....[2]....
        /*024c*/ 	.word	0x00000320
        /*0250*/ 	.word	0x000000ff
        /*0254*/ 	.word	0x00000020
        /*0258*/ 	.short	0x0100
        /*025a*/ 	.byte	0x09
	.zero		1


	//   ....[3]....
        /*025c*/ 	.word	0x00000330
        /*0260*/ 	.word	0x000000ff
        /*0264*/ 	.word	0x00000028
        /*0268*/ 	.short	0x0100
        /*026a*/ 	.byte	0x09
	.zero		1


	//   ....[4]....
        /*026c*/ 	.word	0x00000360
        /*0270*/ 	.word	0x000000ff
        /*0274*/ 	.word	0x00000010
        /*0278*/ 	.short	0x0100
        /*027a*/ 	.byte	0x0a
	.zero		1


	//   ....[5]....
        /*027c*/ 	.word	0x00000370
        /*0280*/ 	.word	0x000000ff
        /*0284*/ 	.word	0x00000018
        /*0288*/ 	.short	0x0100
        /*028a*/ 	.byte	0x0a
	.zero		1


	//   ....[6]....
        /*028c*/ 	.word	0x00000610
        /*0290*/ 	.word	0x00000007
        /*0294*/ 	.word	0x00000028
        /*0298*/ 	.short	0x010a
        /*029a*/ 	.byte	0xff
	.zero		1


	//   ....[7]....
        /*029c*/ 	.word	0x00001b90
        /*02a0*/ 	.word	0x00000007
        /*02a4*/ 	.word	0x00000008
        /*02a8*/ 	.short	0x010a
        /*02aa*/ 	.byte	0xff
	.zero		1


	//   ....[8]....
        /*02ac*/ 	.word	0x000022a0
        /*02b0*/ 	.word	0x00000002
        /*02b4*/ 	.word	0x00000020
        /*02b8*/ 	.short	0x010a
        /*02ba*/ 	.byte	0xff
	.zero		1


	//   ....[9]....
        /*02bc*/ 	.word	0x00002330
        /*02c0*/ 	.word	0x00000002
        /*02c4*/ 	.word	0x00000020
        /*02c8*/ 	.short	0x010a
        /*02ca*/ 	.byte	0xff
	.zero		1


	//   ....[10]....
        /*02cc*/ 	.word	0x000025e0
        /*02d0*/ 	.word	0x00000002
        /*02d4*/ 	.word	0x00000000
        /*02d8*/ 	.short	0x010a
        /*02da*/ 	.byte	0xff
	.zero		1


	//   ....[11]....
        /*02dc*/ 	.word	0x000026f0
        /*02e0*/ 	.word	0x0000000f
        /*02e4*/ 	.word	0x00000000
        /*02e8*/ 	.short	0x010a
        /*02ea*/ 	.byte	0xff
	.zero		1


	//   ....[12]....
        /*02ec*/ 	.word	0x00002790
        /*02f0*/ 	.word	0x0000000f
        /*02f4*/ 	.word	0x00000018
        /*02f8*/ 	.short	0x010a
        /*02fa*/ 	.byte	0xff
	.zero		1


	//   ....[13]....
        /*02fc*/ 	.word	0x000036d0
        /*0300*/ 	.word	0x00000002
        /*0304*/ 	.word	0x00000008
        /*0308*/ 	.short	0x0101
        /*030a*/ 	.byte	0xff
	.zero		1


	//   ....[14]....
        /*030c*/ 	.word	0x00003790
        /*0310*/ 	.word	0x00000002
        /*0314*/ 	.word	0x00000008
        /*0318*/ 	.short	0x010a
        /*031a*/ 	.byte	0xff
	.zero		1


	//   ....[15]....
        /*031c*/ 	.word	0x000047b0
        /*0320*/ 	.word	0x00000002
        /*0324*/ 	.word	0x00000010
        /*0328*/ 	.short	0x010a
        /*032a*/ 	.byte	0xff
	.zero		1


	//   ....[16]....
        /*032c*/ 	.word	0x000047d0
        /*0330*/ 	.word	0x00000002
        /*0334*/ 	.word	0x00000010
        /*0338*/ 	.short	0x010a
        /*033a*/ 	.byte	0xff
	.zero		1


	//   ....[17]....
        /*033c*/ 	.word	0x000052b0
        /*0340*/ 	.word	0x00000002
        /*0344*/ 	.word	0x00000000
        /*0348*/ 	.short	0x010a
        /*034a*/ 	.byte	0xff
	.zero		1


	//   ....[18]....
        /*034c*/ 	.word	0x000052e0
        /*0350*/ 	.word	0x00000002
        /*0354*/ 	.word	0x00000018
        /*0358*/ 	.short	0x0101
        /*035a*/ 	.byte	0xff
	.zero		1


	//   ....[19]....
        /*035c*/ 	.word	0x000069b0
        /*0360*/ 	.word	0x00000007
        /*0364*/ 	.word	0x00000028
        /*0368*/ 	.short	0x010a
        /*036a*/ 	.byte	0xff
	.zero		1


	//   ....[20]....
        /*036c*/ 	.word	0x00006a20
        /*0370*/ 	.word	0x00000007
        /*0374*/ 	.word	0x00000008
        /*0378*/ 	.short	0x010a
        /*037a*/ 	.byte	0xff
	.zero		1


	//   ....[21]....
        /*037c*/ 	.word	0x00006a70
        /*0380*/ 	.word	0x00000002
        /*0384*/ 	.word	0x00000020
        /*0388*/ 	.short	0x010a
        /*038a*/ 	.byte	0xff
	.zero		1


	//   ....[22]....
        /*038c*/ 	.word	0x00006ad0
        /*0390*/ 	.word	0x0000000f
        /*0394*/ 	.word	0x00000000
        /*0398*/ 	.short	0x010a
        /*039a*/ 	.byte	0xff
	.zero		1


	//   ....[23]....
        /*039c*/ 	.word	0x00006b30
        /*03a0*/ 	.word	0x0000000f
        /*03a4*/ 	.word	0x00000018
        /*03a8*/ 	.short	0x010a
        /*03aa*/ 	.byte	0xff
	.zero		1


	//   ....[24]....
        /*03ac*/ 	.word	0x00006b90
        /*03b0*/ 	.word	0x00000002
        /*03b4*/ 	.word	0x00000008
        /*03b8*/ 	.short	0x010a
        /*03ba*/ 	.byte	0xff
	.zero		1


	//   ....[25]....
        /*03bc*/ 	.word	0x000072a0
        /*03c0*/ 	.word	0x00000002
        /*03c4*/ 	.word	0x00000010
        /*03c8*/ 	.short	0x010a
        /*03ca*/ 	.byte	0xff
	.zero		1


	//----- nvinfo : EIATTR_NUM_MBARRIERS
	.align		4
.L_35:
        /*03cc*/ 	.byte	0x03, 0x38
        /*03ce*/ 	.short	0x0006


	//----- nvinfo : EIATTR_EXIT_INSTR_OFFSETS
	.align		4
        /*03d0*/ 	.byte	0x04, 0x1c
        /*03d2*/ 	.short	(.L_37 - .L_36)


	//   ....[0]....
.L_36:
        /*03d4*/ 	.word	0x000004e0


	//   ....[1]....
        /*03d8*/ 	.word	0x00006980


	//----- nvinfo : EIATTR_REQNTID
	.align		4
.L_37:
        /*03dc*/ 	.byte	0x04, 0x10
        /*03de*/ 	.short	(.L_39 - .L_38)
.L_38:
        /*03e0*/ 	.word	0x00000020
        /*03e4*/ 	.word	0x00000001
        /*03e8*/ 	.word	0x00000001


	//----- nvinfo : EIATTR_CRS_STACK_SIZE
	.align		4
.L_39:
        /*03ec*/ 	.byte	0x04, 0x1e
        /*03ee*/ 	.short	(.L_41 - .L_40)
.L_40:
        /*03f0*/ 	.word	0x00000000


	//----- nvinfo : EIATTR_CBANK_PARAM_SIZE
	.align		4
.L_41:
        /*03f4*/ 	.byte	0x03, 0x19
        /*03f6*/ 	.short	0x022c


	//----- nvinfo : EIATTR_PARAM_CBANK
	.align		4
        /*03f8*/ 	.byte	0x04, 0x0a
        /*03fa*/ 	.short	(.L_43 - .L_42)
	.align		4
.L_42:
        /*03fc*/ 	.word	index@(.nv.constant0.kernel_cutlass_kernel_cudnnnative_sparse_attentionselectionNSA_select_attn_fwd_hmmaHopperSelectAttentionFwd_object_at__CopyAtom_ThrID10_TVLayoutSrc112801_TVLayoutDst112801_Valuetypef16_te_0)
        /*0400*/ 	.short	0x0380
        /*0402*/ 	.short	0x022c


	//----- nvinfo : EIATTR_SW_WAR
	.align		4
.L_43:
        /*0404*/ 	.byte	0x04, 0x36
        /*0406*/ 	.short	(.L_45 - .L_44)
.L_44:
        /*0408*/ 	.word	0x00000008
.L_45:


//--------------------- .nv.compat                --------------------------
	.section	.nv.compat,"",@"SHT_CUDA_COMPAT_INFO"
	.align	4
        /*0000*/ 	.byte	0x02, 0x02, 0x02, 0x00, 0x02, 0x05, 0x05, 0x00, 0x02, 0x03, 0x01, 0x00, 0x02, 0x06, 0x01, 0x00


//--------------------- .nv.callgraph             --------------------------
	.section	.nv.callgraph,"",@"SHT_CUDA_CALLGRAPH"
	.align	4
	.sectionentsize	8
	.align		4
        /*0000*/ 	.word	0x00000000
	.align		4
        /*0004*/ 	.word	0xffffffff
	.align		4
        /*0008*/ 	.word	0x00000000
	.align		4
        /*000c*/ 	.word	0xfffffffe
	.align		4
        /*0010*/ 	.word	0x00000000
	.align		4
        /*0014*/ 	.word	0xfffffffd
	.align		4
        /*0018*/ 	.word	0x00000000
	.align		4
        /*001c*/ 	.word	0xfffffffc


//--------------------- .text.kernel_cutlass_kernel_cudnnnative_sparse_attentionselectionNSA_select_attn_fwd_hmmaHopperSelectAttentionFwd_object_at__CopyAtom_ThrID10_TVLayoutSrc112801_TVLayoutDst112801_Valuetypef16_te_0 --------------------------
	.section	.text.kernel_cutlass_kernel_cudnnnative_sparse_attentionselectionNSA_select_attn_fwd_hmmaHopperSelectAttentionFwd_object_at__CopyAtom_ThrID10_TVLayoutSrc112801_TVLayoutDst112801_Valuetypef16_te_0,"ax",@progbits
	.align	128
        .global         kernel_cutlass_kernel_cudnnnative_sparse_attentionselectionNSA_select_attn_fwd_hmmaHopperSelectAttentionFwd_object_at__CopyAtom_ThrID10_TVLayoutSrc112801_TVLayoutDst112801_Valuetypef16_te_0
        .type           kernel_cutlass_kernel_cudnnnative_sparse_attentionselectionNSA_select_attn_fwd_hmmaHopperSelectAttentionFwd_object_at__CopyAtom_ThrID10_TVLayoutSrc112801_TVLayoutDst112801_Valuetypef16_te_0,@function
        .size           kernel_cutlass_kernel_cudnnnative_sparse_attentionselectionNSA_select_attn_fwd_hmmaHopperSelectAttentionFwd_object_at__CopyAtom_ThrID10_TVLayoutSrc112801_TVLayoutDst112801_Valuetypef16_te_0,(.L_x_96 - kernel_cutlass_kernel_cudnnnative_sparse_attentionselectionNSA_select_attn_fwd_hmmaHopperSelectAttentionFwd_object_at__CopyAtom_ThrID10_TVLayoutSrc112801_TVLayoutDst112801_Valuetypef16_te_0)
        .other          kernel_cutlass_kernel_cudnnnative_sparse_attentionselectionNSA_select_attn_fwd_hmmaHopperSelectAttentionFwd_object_at__CopyAtom_ThrID10_TVLayoutSrc112801_TVLayoutDst112801_Valuetypef16_te_0,@"STO_CUDA_ENTRY STV_DEFAULT"
kernel_cutlass_kernel_cudnnnative_sparse_attentionselectionNSA_select_attn_fwd_hmmaHopperSelectAttentionFwd_object_at__CopyAtom_ThrID10_TVLayoutSrc112801_TVLayoutDst112801_Valuetypef16_te_0:
.text.kernel_cutlass_kernel_cudnnnative_sparse_attentionselectionNSA_select_attn_fwd_hmmaHopperSelectAttentionFwd_object_at__CopyAtom_ThrID10_TVLayoutSrc112801_TVLayoutDst112801_Valuetypef16_te_0:
[----:B------:R-:W1:Y:S01]  /*0000*/  LDC R1, c[0x0][0x37c] ;  /* 0x0000df00ff017b82 */ /* 0x000e620000000800 */
[----:B------:R-:W2:Y:S07]  /*0010*/  S2R R0, SR_TID.X ;  /* 0x0000000000007919 */ /* 0x000eae0000002100 */
[----:B------:R-:W3:Y:S01]  /*0020*/  LDC.64 R2, c[0x0][0x590] ;  /* 0x00016400ff027b82 */ /* 0x000ee20000000a00 */
[----:B------:R-:W-:Y:S01]  /*0030*/  BSSY.RECONVERGENT B0, `(.L_x_0) ;  /* 0x000000e000007945 */ /* 0x000fe20003800200 */
[----:B------:R-:W4:Y:S01]  /*0040*/  S2R R5, SR_CTAID.Z ;  /* 0x0000000000057919 */ /* 0x000f220000002700 */
[----:B--2---:R-:W-:-:S04]  /*0050*/  SHF.R.U32.HI R228, RZ, 0x5, R0 ;  /* 0x00000005ffe47819 */ /* 0x004fc80000011600 */
[----:B------:R-:W-:-:S13]  /*0060*/  ISETP.NE.AND P0, PT, R228, RZ, PT ;  /* 0x000000ffe400720c */ /* 0x000fda0003f05270 */
[----:B-1--4-:R-:W-:Y:S05]  /*0070*/  @P0 BRA `(.L_x_1) ;  /* 0x0000000000240947 */ /* 0x012fea0003800000 */
[----:B------:R-:W1:Y:S02]  /*0080*/  LDCU.64 UR4, c[0x0][0x348] ;  /* 0x00006900ff0477ac */ /* 0x000e640008000a00 */
[----:B-1----:R-:W-:Y:S02]  /*0090*/  UIADD3 UR6, UP0, UPT, UR4, 0x80, URZ ;  /* 0x0000008004067890 */ /* 0x002fe4000ff1e0ff */
[----:B------:R1:W-:Y:S01]  /*00a0*/  UTMACCTL.PF [UR4] ;  /* 0x00000000040079b9 */ /* 0x0003e20008040000 */
[----:B------:R-:W-:Y:S02]  /*00b0*/  UIADD3 UR8, UP1, UPT, UR4, 0x180, URZ ;  /* 0x0000018004087890 */ /* 0x000fe4000ff3e0ff */
[----:B------:R-:W-:Y:S02]  /*00c0*/  UIADD3.X UR7, UPT, UPT, URZ, UR5, URZ, UP0, !UPT ;  /* 0x00000005ff077290 */ /* 0x000fe400087fe4ff */
[----:B------:R-:W-:-:S07]  /*00d0*/  UIADD3.X UR9, UPT, UPT, URZ, UR5, URZ, UP1, !UPT ;  /* 0x00000005ff097290 */ /* 0x000fce0008ffe4ff */
[----:B------:R1:W-:Y:S02]  /*00e0*/  UTMACCTL.PF [UR6] ;  /* 0x00000000060079b9 */ /* 0x0003e40008040000 */
[----:B------:R1:W-:Y:S02]  /*00f0*/  UTMACCTL.PF [UR8] ;  /* 0x00000000080079b9 */ /* 0x0003e40008040000 */
[----:B-1----:R-:W-:Y:S01]  /*0100*/  NOP ;  /* 0x0000000000007918 */ /* 0x002fe20000000000 */
.L_x_1:
[----:B------:R-:W-:Y:S05]  /*0110*/  BSYNC.RECONVERGENT B0 ;  /* 0x0000000000007941 */ /* 0x000fea0003800200 */
.L_x_0:
[----:B------:R-:W-:Y:S01]  /*0120*/  VOTEU.ALL UP3, P0 ;  /* 0x0000000000ff7886 */ /* 0x000fe20000060000 */
[----:B------:R-:W-:Y:S01]  /*0130*/  UMOV UR12, 0x1 ;  /* 0x00000001000c7882 */ /* 0x000fe20000000000 */
[----:B------:R-:W-:Y:S01]  /*0140*/  VOTEU.ALL UP2, P0 ;  /* 0x0000000000ff7886 */ /* 0x000fe20000040000 */
[----:B------:R-:W-:Y:S01]  /*0150*/  VOTEU.ALL UP1, P0 ;  /* 0x0000000000ff7886 */ /* 0x000fe20000020000 */
[----:B------:R-:W-:Y:S01]  /*0160*/  VOTEU.ALL UP0, P0 ;  /* 0x0000000000ff7886 */ /* 0x000fe20000000000 */
[----:B------:R-:W1:Y:S01]  /*0170*/  @!UP3 S2UR UR8, SR_CgaCtaId ;  /* 0x000000000008b9c3 */ /* 0x000e620000008800 */
[----:B------:R-:W-:Y:S01]  /*0180*/  @!UP3 UMOV UR4, 0x400 ;  /* 0x000004000004b882 */ /* 0x000fe20000000000 */
[----:B------:R-:W-:-:S04]  /*0190*/  @!UP3 UIADD3 UR14, UPT, UPT, -UR12, 0x100000, URZ ;  /* 0x001000000c0eb890 */ /* 0x000fc8000fffe1ff */
[----:B------:R-:W-:Y:S02]  /*01a0*/  @!UP3 USHF.L.U32 UR15, UR14, 0xb, URZ ;  /* 0x0000000b0e0fb899 */ /* 0x000fe400080006ff */
[----:B------:R-:W-:Y:S01]  /*01b0*/  @!UP3 USHF.L.U32 UR14, UR14, 0x1, URZ ;  /* 0x000000010e0eb899 */ /* 0x000fe200080006ff */
[----:B------:R-:W-:Y:S01]  /*01c0*/  @!UP3 UMOV UR10, 0x400 ;  /* 0x00000400000ab882 */ /* 0x000fe20000000000 */
[----:B------:R-:W-:-:S04]  /*01d0*/  @!UP3 UIADD3 UR16, UPT, UPT, -UR12, 0x100000, URZ ;  /* 0x001000000c10b890 */ /* 0x000fc8000fffe1ff */
[----:B------:R-:W-:Y:S02]  /*01e0*/  @!UP3 USHF.L.U32 UR17, UR16, 0xb, URZ ;  /* 0x0000000b1011b899 */ /* 0x000fe400080006ff */
[----:B------:R-:W-:Y:S01]  /*01f0*/  @!UP3 USHF.L.U32 UR16, UR16, 0x1, URZ ;  /* 0x000000011010b899 */ /* 0x000fe200080006ff */
[----:B------:R-:W-:Y:S01]  /*0200*/  VOTEU.ALL UP4, P0 ;  /* 0x0000000000ff7886 */ /* 0x000fe20000080000 */
[----:B------:R-:W-:Y:S01]  /*0210*/  VOTEU.ALL UP5, P0 ;  /* 0x0000000000ff7886 */ /* 0x000fe200000a0000 */
[----:B------:R-:W2:Y:S01]  /*0220*/  LDCU.64 UR6, c[0x0][0x358] ;  /* 0x00006b00ff0677ac */ /* 0x000ea20008000a00 */
[----:B------:R-:W4:Y:S01]  /*0230*/  @!UP3 S2UR UR5, SR_CgaCtaId ;  /* 0x000000000005b9c3 */ /* 0x000f220000008800 */
[----:B---3--:R-:W-:-:S07]  /*0240*/  IMAD.WIDE.U32 R2, R5, 0x4, R2 ;  /* 0x0000000405027825 */ /* 0x008fce00078e0002 */
[----:B------:R-:W3:Y:S01]  /*0250*/  @!UP3 S2UR UR11, SR_CgaCtaId ;  /* 0x00000000000bb9c3 */ /* 0x000ee20000008800 */
[----:B-1----:R-:W-:Y:S02]  /*0260*/  @!UP3 ULEA UR8, UR8, UR4, 0x18 ;  /* 0x000000040808b291 */ /* 0x002fe4000f8ec0ff */
[----:B----4-:R-:W-:Y:S02]  /*0270*/  @!UP3 ULEA UR9, UR5, UR4, 0x18 ;  /* 0x000000040509b291 */ /* 0x010fe4000f8ec0ff */
[----:B------:R-:W-:-:S04]  /*0280*/  @!UP3 UIADD3 UR4, UPT, UPT, -UR12, 0x100000, URZ ;  /* 0x001000000c04b890 */ /* 0x000fc8000fffe1ff */
[----:B------:R-:W-:Y:S02]  /*0290*/  @!UP3 USHF.L.U32 UR5, UR4, 0xb, URZ ;  /* 0x0000000b0405b899 */ /* 0x000fe400080006ff */
[----:B------:R-:W-:Y:S01]  /*02a0*/  @!UP3 USHF.L.U32 UR4, UR4, 0x1, URZ ;  /* 0x000000010404b899 */ /* 0x000fe200080006ff */
[----:B------:R-:W1:Y:S02]  /*02b0*/  FENCE.VIEW.ASYNC.S ;  /* 0x00000000000073c6 */ /* 0x000e640000000000 */
[----:B-1----:R1:W4:Y:S01]  /*02c0*/  @!UP2 SYNCS.EXCH.64 URZ, [UR8], UR14 ;  /* 0x0000000e08ffa5b2 */ /* 0x0023220008000100 */
[----:B---3--:R-:W-:Y:S01]  /*02d0*/  @!UP3 ULEA UR10, UR11, UR10, 0x18 ;  /* 0x0000000a0b0ab291 */ /* 0x008fe2000f8ec0ff */
[----:B------:R-:W-:Y:S01]  /*02e0*/  VOTEU.ALL UP3, P0 ;  /* 0x0000000000ff7886 */ /* 0x000fe20000060000 */
[----:B------:R1:W4:Y:S01]  /*02f0*/  @!UP1 SYNCS.EXCH.64 URZ, [UR8+0x8], UR14 ;  /* 0x0000080e08ff95b2 */ /* 0x0003220008000100 */
[----:B------:R-:W-:Y:S01]  /*0300*/  NOP ;  /* 0x0000000000007918 */ /* 0x000fe20000000000 */
[----:B----4-:R-:W-:Y:S06]  /*0310*/  BAR.SYNC.DEFER_BLOCKING 0x0 ;  /* 0x0000000000007b1d */ /* 0x010fec0000010000 */
[----:B------:R1:W3:Y:S01]  /*0320*/  @!UP0 SYNCS.EXCH.64 URZ, [UR9+0x20], UR16 ;  /* 0x0000201009ff85b2 */ /* 0x0002e20008000100 */
[----:B------:R1:W3:Y:S01]  /*0330*/  @!UP3 SYNCS.EXCH.64 URZ, [UR9+0x28], UR16 ;  /* 0x0000281009ffb5b2 */ /* 0x0002e20008000100 */
[----:B------:R-:W-:Y:S01]  /*0340*/  NOP ;  /* 0x0000000000007918 */ /* 0x000fe20000000000 */
[----:B---3--:R-:W-:Y:S06]  /*0350*/  BAR.SYNC.DEFER_BLOCKING 0x0 ;  /* 0x0000000000007b1d */ /* 0x008fec0000010000 */
[----:B------:R1:W3:Y:S01]  /*0360*/  @!UP4 SYNCS.EXCH.64 URZ, [UR10+0x10], UR4 ;  /* 0x000010040affc5b2 */ /* 0x0002e20008000100 */
[----:B------:R1:W3:Y:S01]  /*0370*/  @!UP5 SYNCS.EXCH.64 URZ, [UR10+0x18], UR4 ;  /* 0x000018040affd5b2 */ /* 0x0002e20008000100 */
[----:B------:R-:W-:Y:S01]  /*0380*/  NOP ;  /* 0x0000000000007918 */ /* 0x000fe20000000000 */
[----:B---3--:R-:W-:Y:S06]  /*0390*/  BAR.SYNC.DEFER_BLOCKING 0x0 ;  /* 0x0000000000007b1d */ /* 0x008fec0000010000 */
[----:B--2---:R-:W2:Y:S01]  /*03a0*/  LDG.E R227, desc[UR6][R2.64] ;  /* 0x0000000602e37981 */ /* 0x004ea2000c1e1900 */
[----:B------:R-:W-:Y:S01]  /*03b0*/  ISETP.GT.U32.AND P1, PT, R0, 0xf, PT ;  /* 0x0000000f0000780c */ /* 0x000fe20003f24070 */
[----:B------:R-:W2:Y:S01]  /*03c0*/  S2UR UR12, SR_CTAID.X ;  /* 0x00000000000c79c3 */ /* 0x000ea20000002500 */
[----:B------:R-:W3:Y:S01]  /*03d0*/  S2R R7, SR_CTAID.Y ;  /* 0x0000000000077919 */ /* 0x000ee20000002600 */
[----:B------:R-:W4:Y:S10]  /*03e0*/  LDG.E R6, desc[UR6][R2.64+0x4] ;  /* 0x0000040602067981 */ /* 0x000f34000c1e1900 */
[----:B------:R-:W5:Y:S01]  /*03f0*/  @!P1 LDC.64 R4, c[0x0][0x598] ;  /* 0x00016600ff049b82 */ /* 0x000f620000000a00 */
[----:B---3--:R-:W-:-:S02]  /*0400*/  @!P1 IMAD R8, R7, 0x10, R0 ;  /* 0x0000001007089824 */ /* 0x008fc400078e0200 */
[----:B--2---:R-:W-:-:S04]  /*0410*/  @!P1 VIADD R7, R227, UR12 ;  /* 0x0000000ce3079c36 */ /* 0x004fc80008000000 */
[----:B------:R-:W-:-:S04]  /*0420*/  @!P1 IMAD R7, R7, 0x40, R8 ;  /* 0x0000004007079824 */ /* 0x000fc800078e0208 */
[----:B-----5:R-:W-:-:S06]  /*0430*/  @!P1 IMAD.WIDE R4, R7, 0x4, R4 ;  /* 0x0000000407049825 */ /* 0x020fcc00078e0204 */
[----:B------:R-:W2:Y:S01]  /*0440*/  @!P1 LDG.E R4, desc[UR6][R4.64] ;  /* 0x0000000604049981 */ /* 0x000ea2000c1e1900 */
[----:B------:R-:W3:Y:S01]  /*0450*/  @!P1 S2R R8, SR_CgaCtaId ;  /* 0x0000000000089919 */ /* 0x000ee20000008800 */
[----:B------:R-:W-:Y:S01]  /*0460*/  @!P1 MOV R7, 0x400 ;  /* 0x0000040000079802 */ /* 0x000fe20000000f00 */
[----:B----4-:R-:W-:-:S05]  /*0470*/  IMAD.IADD R6, R6, 0x1, -R227 ;  /* 0x0000000106067824 */ /* 0x010fca00078e0ae3 */
[----:B------:R-:W-:Y:S02]  /*0480*/  ISETP.LE.AND P2, PT, R6, UR12, PT ;  /* 0x0000000c06007c0c */ /* 0x000fe4000bf43270 */
[----:B---3--:R-:W-:-:S05]  /*0490*/  @!P1 LEA R7, R8, R7, 0x18 ;  /* 0x0000000708079211 */ /* 0x008fca00078ec0ff */
[----:B------:R-:W-:Y:S01]  /*04a0*/  @!P1 IMAD R7, R0, 0x4, R7 ;  /* 0x0000000400079824 */ /* 0x000fe200078e0207 */
[----:B------:R-:W3:Y:S04]  /*04b0*/  S2UR UR13, SR_CTAID.Y ;  /* 0x00000000000d79c3 */ /* 0x000ee80000002600 */
[----:B--2---:R1:W-:Y:S04]  /*04c0*/  @!P1 STS [R7+0xd880], R4 ;  /* 0x00d8800407009388 */ /* 0x0043e80000000800 */
[----:B------:R-:W-:Y:S06]  /*04d0*/  BAR.SYNC.DEFER_BLOCKING 0x0 ;  /* 0x0000000000007b1d */ /* 0x000fec0000010000 */
[----:B-1-3--:R-:W-:Y:S05]  /*04e0*/  @P2 EXIT ;  /* 0x000000000000294d */ /* 0x00afea0003800000 */
[----:B------:R-:W-:Y:S01]  /*04f0*/  R2UR UR8, R227 ;  /* 0x00000000e30872ca */ /* 0x000fe200000e0000 */
[----:B------:R-:W1:-:S12]  /*0500*/  LDCU.64 UR4, c[0x0][0x5a0] ;  /* 0x0000b400ff0477ac */ /* 0x000e580008000a00 */
[----:B------:R-:W-:-:S04]  /*0510*/  UIADD3 UR12, UPT, UPT, UR8, UR12, URZ ;  /* 0x0000000c080c7290 */ /* 0x000fc8000fffe0ff */
[----:B------:R-:W-:-:S04]  /*0520*/  ULEA UR8, UR12, UR13, 0x2 ;  /* 0x0000000d0c087291 */ /* 0x000fc8000f8e10ff */
[----:B-1----:R-:W-:-:S06]  /*0530*/  UIMAD.WIDE UR4, UR8, 0x4, UR4 ;  /* 0x00000004080478a5 */ /* 0x002fcc000f8e0204 */
[----:B------:R-:W-:Y:S02]  /*0540*/  IMAD.U32 R2, RZ, RZ, UR4 ;  /* 0x00000004ff027e24 */ /* 0x000fe4000f8e00ff */
[----:B------:R-:W-:Y:S01]  /*0550*/  IMAD.U32 R3, RZ, RZ, UR5 ;  /* 0x00000005ff037e24 */ /* 0x000fe2000f8e00ff */
[----:B------:R-:W-:Y:S02]  /*0560*/  BSSY B0, `(.L_x_2) ;  /* 0x00001b1000007945 */ /* 0x000fe40003800000 */
[----:B------:R-:W1:Y:S02]  /*0570*/  LDCU UR4, c[0x0][0x5a8] ;  /* 0x0000b500ff0477ac */ /* 0x000e640008000800 */
[----:B------:R2:W5:Y:S01]  /*0580*/  LDG.E R226, desc[UR6][R2.64] ;  /* 0x0000000602e27981 */ /* 0x000562000c1e1900 */
[----:B------:R-:W-:Y:S01]  /*0590*/  LOP3.LUT R5, R0, 0xf, RZ, 0xc0, !PT ;  /* 0x0000000f00057812 */ /* 0x000fe200078ec0ff */
[----:B------:R-:W-:Y:S02]  /*05a0*/  IMAD.MOV.U32 R225, RZ, RZ, 0x1 ;  /* 0x00000001ffe17424 */ /* 0x000fe400078e00ff */
[----:B------:R-:W-:Y:S01]  /*05b0*/  IMAD.MOV.U32 R224, RZ, RZ, RZ ;  /* 0x000000ffffe07224 */ /* 0x000fe200078e00ff */
[----:B------:R-:W-:Y:S06]  /*05c0*/  @P0 BRA `(.L_x_3) ;  /* 0x0000001800a80947 */ /* 0x000fec0003800000 */
[----:B--2---:R-:W2:Y:S01]  /*05d0*/  S2R R3, SR_CgaCtaId ;  /* 0x0000000000037919 */ /* 0x004ea20000008800 */
[----:B------:R-:W-:Y:S01]  /*05e0*/  MOV R2, 0x400 ;  /* 0x0000040000027802 */ /* 0x000fe20000000f00 */
[----:B------:R-:W-:-:S03]  /*05f0*/  IMAD.MOV.U32 R4, RZ, RZ, -0x80000000 ;  /* 0x80000000ff047424 */ /* 0x000fc600078e00ff */
[----:B--2---:R-:W-:-:S04]  /*0600*/  LEA R7, R3, R2, 0x18 ;  /* 0x0000000203077211 */ /* 0x004fc800078ec0ff */
[----:B------:R-:W2:Y:S02]  /*0610*/  SYNCS.PHASECHK.TRANS64.TRYWAIT P0, [R7+URZ+0x28], R4 ;  /* 0x00002804070075a7 */ /* 0x000ea400080011ff */
[----:B--2---:R-:W-:Y:S05]  /*0620*/  @!P0 BRA `(.L_x_4) ;  /* 0x0000006000d88947 */ /* 0x004fea0003800000 */
.L_x_81:
[----:B------:R-:W-:Y:S02]  /*0630*/  ELECT P1, URZ, PT ;  /* 0x0000000000ff782f */ /* 0x000fe40003820000 */
[----:B------:R-:W-:Y:S02]  /*0640*/  R2UR UR5, R7 ;  /* 0x00000000070572ca */ /* 0x000fe400000e0000 */
[----:B------:R-:W-:-:S09]  /*0650*/  ELECT P0, URZ, PT ;  /* 0x0000000000ff782f */ /* 0x000fd20003800000 */
[----:B------:R-:W-:-:S04]  /*0660*/  @P1 IMAD.MOV.U32 R2, RZ, RZ, 0x1800 ;  /* 0x00001800ff021424 */ /* 0x000fc800078e00ff */
[----:B------:R-:W-:Y:S01]  /*0670*/  VOTEU.ANY UP0, P0 ;  /* 0x0000000000ff7886 */ /* 0x000fe20000000100 */
[----:B------:R-:W-:Y:S01]  /*0680*/  VOTEU.ANY UP1, P0 ;  /* 0x0000000000ff7886 */ /* 0x000fe20000020100 */
[----:B------:R3:W-:Y:S01]  /*0690*/  @P1 SYNCS.ARRIVE.TRANS64 RZ, [R7+URZ+0x20], R2 ;  /* 0x0000200207ff19a7 */ /* 0x0007e200080000ff */
[----:B------:R-:W-:Y:S02]  /*06a0*/  PLOP3.LUT P1, PT, PT, PT, PT, 0x8, 0x80 ;  /* 0x000000000080781c */ /* 0x000fe40003f2e170 */
[----:B------:R-:W4:Y:S01]  /*06b0*/  @UP0 LDCU.64 UR14, c[0x0][0x348] ;  /* 0x00006900ff0e07ac */ /* 0x000f220008000a00 */
[----:B------:R-:W-:Y:S02]  /*06c0*/  @UP0 UIADD3 UR8, UPT, UPT, UR5, 0x80, URZ ;  /* 0x0000008005080890 */ /* 0x000fe4000fffe0ff */
[----:B------:R-:W-:Y:S01]  /*06d0*/  @UP0 UIADD3 UR9, UPT, UPT, UR5, 0x20, URZ ;  /* 0x0000002005090890 */ /* 0x000fe2000fffe0ff */
[----:B------:R-:W-:Y:S01]  /*06e0*/  @UP0 UMOV UR10, URZ ;  /* 0x000000ff000a0c82 */ /* 0x000fe20008000000 */
[----:B------:R-:W-:-:S10]  /*06f0*/  @UP0 UMOV UR11, URZ ;  /* 0x000000ff000b0c82 */ /* 0x000fd40008000000 */
.L_x_5:
[----:B------:R-:W-:Y:S01]  /*0700*/  @P0 ELECT P1, URZ, PT ;  /* 0x0000000000ff082f */ /* 0x000fe20003820000 */
[----:B----4-:R4:W-:-:S12]  /*0710*/  @UP1 UTMALDG.4D [UR8], [UR14], desc[URZ] ;  /* 0x0000ff080e0015b4 */ /* 0x0109d80008019000 */
[----:B------:R-:W-:Y:S02]  /*0720*/  @P1 PLOP3.LUT P0, PT, P1, PT, PT, 0x8, 0x80 ;  /* 0x000000000080181c */ /* 0x000fe40000f0e170 */
[----:B------:R-:W-:-:S11]  /*0730*/  PLOP3.LUT P1, PT, PT, PT, PT, 0x8, 0x80 ;  /* 0x000000000080781c */ /* 0x000fd60003f2e170 */
[----:B----4-:R-:W-:Y:S05]  /*0740*/  @P0 BRA.U.ANY `(.L_x_5) ;  /* 0xfffffffd00ec0947 */ /* 0x010fea000393ffff */
[----:B------:R-:W-:Y:S02]  /*0750*/  ELECT P0, URZ, PT ;  /* 0x0000000000ff782f */ /* 0x000fe40003800000 */
[----:B------:R-:W-:-:S11]  /*0760*/  PLOP3.LUT P1, PT, PT, PT, PT, 0x8, 0x80 ;  /* 0x000000000080781c */ /* 0x000fd60003f2e170 */
[----:B------:R-:W-:Y:S01]  /*0770*/  VOTEU.ANY UP0, P0 ;  /* 0x0000000000ff7886 */ /* 0x000fe20000000100 */
[----:B------:R-:W-:-:S04]  /*0780*/  VOTEU.ANY UP1, P0 ;  /* 0x0000000000ff7886 */ /* 0x000fc80000020100 */
[----:B------:R-:W4:Y:S01]  /*0790*/  @UP0 LDCU.64 UR14, c[0x0][0x348] ;  /* 0x00006900ff0e07ac */ /* 0x000f220008000a00 */
[----:B------:R-:W-:Y:S02]  /*07a0*/  @UP0 UIADD3 UR8, UPT, UPT, UR5, 0x180, URZ ;  /* 0x0000018005080890 */ /* 0x000fe4000fffe0ff */
[----:B------:R-:W-:Y:S01]  /*07b0*/  @UP0 UIADD3 UR9, UPT, UPT, UR5, 0x20, URZ ;  /* 0x0000002005090890 */ /* 0x000fe2000fffe0ff */
[----:B------:R-:W-:Y:S01]  /*07c0*/  @UP0 UMOV UR10, 0x8 ;  /* 0x00000008000a0882 */ /* 0x000fe20000000000 */
[----:B------:R-:W-:-:S10]  /*07d0*/  @UP0 UMOV UR11, URZ ;  /* 0x000000ff000b0c82 */ /* 0x000fd40008000000 */
.L_x_6:
        /* <DEDUP_REMOVED lines=14> */
.L_x_7:
        /* <DEDUP_REMOVED lines=14> */
.L_x_8:
        /* <DEDUP_REMOVED lines=14> */
.L_x_9:
        /* <DEDUP_REMOVED lines=14> */
.L_x_10:
        /* <DEDUP_REMOVED lines=14> */
.L_x_11:
        /* <DEDUP_REMOVED lines=14> */
.L_x_12:
        /* <DEDUP_REMOVED lines=14> */
.L_x_13:
        /* <DEDUP_REMOVED lines=14> */
.L_x_14:
        /* <DEDUP_REMOVED lines=14> */
.L_x_15:
        /* <DEDUP_REMOVED lines=14> */
.L_x_16:
        /* <DEDUP_REMOVED lines=14> */
.L_x_17:
        /* <DEDUP_REMOVED lines=14> */
.L_x_18:
        /* <DEDUP_REMOVED lines=14> */
.L_x_19:
        /* <DEDUP_REMOVED lines=14> */
.L_x_20:
        /* <DEDUP_REMOVED lines=14> */
.L_x_21:
        /* <DEDUP_REMOVED lines=14> */
.L_x_22:
        /* <DEDUP_REMOVED lines=14> */
.L_x_23:
        /* <DEDUP_REMOVED lines=14> */
.L_x_24:
        /* <DEDUP_REMOVED lines=14> */
.L_x_25:
        /* <DEDUP_REMOVED lines=14> */
.L_x_26:
        /* <DEDUP_REMOVED lines=14> */
.L_x_27:
        /* <DEDUP_REMOVED lines=14> */
.L_x_28:
[----:B------:R-:W-:Y:S01]  /*1b20*/  @P0 ELECT P1, URZ, PT ;  /* 0x0000000000ff082f */ /* 0x000fe20003820000 */
[----:B----4-:R4:W-:-:S12]  /*1b30*/  @UP1 UTMALDG.4D [UR8], [UR14], desc[URZ] ;  /* 0x0000ff080e0015b4 */ /* 0x0109d80008019000 */
[----:B------:R-:W-:Y:S02]  /*1b40*/  @P1 PLOP3.LUT P0, PT, P1, PT, PT, 0x8, 0x80 ;  /* 0x000000000080181c */ /* 0x000fe40000f0e170 */
[----:B------:R-:W-:-:S11]  /*1b50*/  PLOP3.LUT P1, PT, PT, PT, PT, 0x8, 0x80 ;  /* 0x000000000080781c */ /* 0x000fd60003f2e170 */
[----:B----4-:R-:W-:Y:S05]  /*1b60*/  @P0 BRA.U.ANY `(.L_x_28) ;  /* 0xfffffffd00ec0947 */ /* 0x010fea000393ffff */
[----:B-----5:R-:W-:-:S13]  /*1b70*/  ISETP.GE.AND P0, PT, R226, 0x1, PT ;  /* 0x00000001e200780c */ /* 0x020fda0003f06270 */
[----:B------:R-:W-:Y:S05]  /*1b80*/  @!P0 BRA `(.L_x_3) ;  /* 0x0000000400388947 */ /* 0x000fea0003800000 */
[----:B------:R-:W4:Y:S02]  /*1b90*/  SYNCS.PHASECHK.TRANS64.TRYWAIT P0, [R7+URZ+0x8], R4 ;  /* 0x00000804070075a7 */ /* 0x000f2400080011ff */
[----:B----4-:R-:W-:Y:S05]  /*1ba0*/  @!P0 BRA `(.L_x_29) ;  /* 0x0000004c00948947 */ /* 0x010fea0003800000 */
.L_x_82:
[----:B------:R-:W-:Y:S01]  /*1bb0*/  ELECT P0, URZ, PT ;  /* 0x0000000000ff782f */ /* 0x000fe20003800000 */
[----:B------:R-:W-:Y:S01]  /*1bc0*/  IMAD R4, R226, 0x4, R7 ;  /* 0x00000004e2047824 */ /* 0x000fe200078e0207 */
[----:B------:R-:W-:Y:S02]  /*1bd0*/  ELECT P1, URZ, PT ;  /* 0x0000000000ff782f */ /* 0x000fe40003820000 */
[----:B------:R-:W-:-:S09]  /*1be0*/  R2UR UR5, R7 ;  /* 0x00000000070572ca */ /* 0x000fd200000e0000 */
[----:B--23--:R-:W2:Y:S01]  /*1bf0*/  @P0 LDC.64 R2, c[0x0][0x348] ;  /* 0x0000d200ff020b82 */ /* 0x00cea20000000a00 */
[----:B------:R-:W-:Y:S01]  /*1c00*/  @P0 R2UR UR17, R7 ;  /* 0x00000000071102ca */ /* 0x000fe200000e0000 */
[----:B------:R-:W-:Y:S01]  /*1c10*/  @P1 IMAD.MOV.U32 R6, RZ, RZ, 0x6000 ;  /* 0x00006000ff061424 */ /* 0x000fe200078e00ff */
[----:B------:R-:W-:Y:S01]  /*1c20*/  VOTEU.ANY UP0, P0 ;  /* 0x0000000000ff7886 */ /* 0x000fe20000000100 */
[----:B------:R-:W-:Y:S02]  /*1c30*/  VOTEU.ANY UP1, P0 ;  /* 0x0000000000ff7886 */ /* 0x000fe40000020100 */
[----:B------:R3:W-:Y:S01]  /*1c40*/  @P1 SYNCS.ARRIVE.TRANS64 RZ, [R7+URZ], R6 ;  /* 0x0000000607ff19a7 */ /* 0x0007e200080000ff */
[----:B------:R-:W3:Y:S01]  /*1c50*/  LDS R4, [R4+0xd87c] ;  /* 0x00d87c0004047984 */ /* 0x000ee20000000800 */
[----:B------:R-:W-:Y:S01]  /*1c60*/  @UP0 UIADD3 UR16, UPT, UPT, UR5, 0x1880, URZ ;  /* 0x0000188005100890 */ /* 0x000fe2000fffe0ff */
[----:B------:R-:W-:Y:S01]  /*1c70*/  @UP0 UMOV UR18, URZ ;  /* 0x000000ff00120c82 */ /* 0x000fe20008000000 */
[----:B--2---:R-:W-:-:S04]  /*1c80*/  @P0 IADD3 R2, P1, PT, R2, 0x80, RZ ;  /* 0x0000008002020810 */ /* 0x004fc80007f3e0ff */
[----:B------:R-:W-:Y:S01]  /*1c90*/  @P0 R2UR UR8, R2 ;  /* 0x00000000020802ca */ /* 0x000fe200000e0000 */
[----:B------:R-:W-:Y:S01]  /*1ca0*/  @P0 IMAD.X R3, RZ, RZ, R3, P1 ;  /* 0x000000ffff030224 */ /* 0x000fe200008e0603 */
[----:B------:R-:W-:-:S04]  /*1cb0*/  PLOP3.LUT P1, PT, PT, PT, PT, 0x8, 0x80 ;  /* 0x000000000080781c */ /* 0x000fc80003f2e170 */
[----:B------:R-:W-:-:S07]  /*1cc0*/  @P0 R2UR UR9, R3 ;  /* 0x00000000030902ca */ /* 0x000fce00000e0000 */
[----:B------:R-:W-:-:S05]  /*1cd0*/  IMAD.U32 R2, RZ, RZ, UR8 ;  /* 0x00000008ff027e24 */ /* 0x000fca000f8e00ff */
[----:B------:R-:W-:Y:S01]  /*1ce0*/  @P0 R2UR UR8, R2 ;  /* 0x00000000020802ca */ /* 0x000fe200000e0000 */
[----:B------:R-:W-:Y:S02]  /*1cf0*/  IMAD.U32 R3, RZ, RZ, UR9 ;  /* 0x00000009ff037e24 */ /* 0x000fe4000f8e00ff */
[----:B---3--:R-:W-:-:S03]  /*1d00*/  IMAD R6, R4, 0x40, R227 ;  /* 0x0000004004067824 */ /* 0x008fc600078e02e3 */
[----:B------:R-:W-:Y:S02]  /*1d10*/  @P0 R2UR UR9, R3 ;  /* 0x00000000030902ca */ /* 0x000fe400000e0000 */
[----:B------:R-:W-:-:S15]  /*1d20*/  R2UR UR19, R6 ;  /* 0x00000000061372ca */ /* 0x000fde00000e0000 */
.L_x_30:
[----:B------:R-:W-:Y:S01]  /*1d30*/  @P0 ELECT P1, URZ, PT ;  /* 0x0000000000ff082f */ /* 0x000fe20003820000 */
[----:B------:R-:W-:Y:S02]  /*1d40*/  UMOV UR20, UR13 ;  /* 0x0000000d00147c82 */ /* 0x000fe40008000000 */
[----:B------:R2:W-:Y:S10]  /*1d50*/  @UP1 UTMALDG.3D [UR16], [UR8], desc[URZ] ;  /* 0x0000ff10080015b4 */ /* 0x0005f40008011000 */
[----:B------:R-:W-:-:S02]  /*1d60*/  @P1 PLOP3.LUT P0, PT, P1, PT, PT, 0x8, 0x80 ;  /* 0x000000000080181c */ /* 0x000fc40000f0e170 */
[----:B------:R-:W-:-:S11]  /*1d70*/  PLOP3.LUT P1, PT, PT, PT, PT, 0x8, 0x80 ;  /* 0x000000000080781c */ /* 0x000fd60003f2e170 */
[----:B--2---:R-:W-:Y:S05]  /*1d80*/  @P0 BRA.U.ANY `(.L_x_30) ;  /* 0xfffffffd00e80947 */ /* 0x004fea000393ffff */
[----:B------:R-:W-:-:S13]  /*1d90*/  ELECT P0, URZ, PT ;  /* 0x0000000000ff782f */ /* 0x000fda0003800000 */
[----:B------:R-:W2:Y:S01]  /*1da0*/  @P0 LDC.64 R2, c[0x0][0x348] ;  /* 0x0000d200ff020b82 */ /* 0x000ea20000000a00 */
[----:B------:R-:W-:Y:S01]  /*1db0*/  @P0 R2UR UR17, R7 ;  /* 0x00000000071102ca */ /* 0x000fe200000e0000 */
[----:B------:R-:W-:Y:S01]  /*1dc0*/  VOTEU.ANY UP0, P0 ;  /* 0x0000000000ff7886 */ /* 0x000fe20000000100 */
[----:B------:R-:W-:-:S04]  /*1dd0*/  VOTEU.ANY UP1, P0 ;  /* 0x0000000000ff7886 */ /* 0x000fc80000020100 */
[----:B------:R-:W-:Y:S01]  /*1de0*/  @UP0 UIADD3 UR16, UPT, UPT, UR5, 0x3880, URZ ;  /* 0x0000388005100890 */ /* 0x000fe2000fffe0ff */
[----:B------:R-:W-:Y:S01]  /*1df0*/  @UP0 UMOV UR18, 0x40 ;  /* 0x0000004000120882 */ /* 0x000fe20000000000 */
[----:B--2---:R-:W-:-:S04]  /*1e00*/  @P0 IADD3 R4, P1, PT, R2, 0x80, RZ ;  /* 0x0000008002040810 */ /* 0x004fc80007f3e0ff */
[----:B------:R-:W-:Y:S01]  /*1e10*/  @P0 R2UR UR8, R4 ;  /* 0x00000000040802ca */ /* 0x000fe200000e0000 */
[----:B------:R-:W-:Y:S01]  /*1e20*/  @P0 IMAD.X R2, RZ, RZ, R3, P1 ;  /* 0x000000ffff020224 */ /* 0x000fe200008e0603 */
[----:B------:R-:W-:-:S04]  /*1e30*/  PLOP3.LUT P1, PT, PT, PT, PT, 0x8, 0x80 ;  /* 0x000000000080781c */ /* 0x000fc80003f2e170 */
[----:B------:R-:W-:-:S07]  /*1e40*/  @P0 R2UR UR9, R2 ;  /* 0x00000000020902ca */ /* 0x000fce00000e0000 */
[----:B------:R-:W-:-:S05]  /*1e50*/  IMAD.U32 R2, RZ, RZ, UR8 ;  /* 0x00000008ff027e24 */ /* 0x000fca000f8e00ff */
[----:B------:R-:W-:Y:S01]  /*1e60*/  @P0 R2UR UR8, R2 ;  /* 0x00000000020802ca */ /* 0x000fe200000e0000 */
[----:B------:R-:W-:-:S05]  /*1e70*/  IMAD.U32 R3, RZ, RZ, UR9 ;  /* 0x00000009ff037e24 */ /* 0x000fca000f8e00ff */
[----:B------:R-:W-:-:S15]  /*1e80*/  @P0 R2UR UR9, R3 ;  /* 0x00000000030902ca */ /* 0x000fde00000e0000 */
.L_x_31:
[----:B------:R-:W-:Y:S01]  /*1e90*/  @P0 ELECT P1, URZ, PT ;  /* 0x0000000000ff082f */ /* 0x000fe20003820000 */
[----:B------:R-:W-:Y:S02]  /*1ea0*/  UMOV UR20, UR13 ;  /* 0x0000000d00147c82 */ /* 0x000fe40008000000 */
[----:B------:R2:W-:Y:S10]  /*1eb0*/  @UP1 UTMALDG.3D [UR16], [UR8], desc[URZ] ;  /* 0x0000ff10080015b4 */ /* 0x0005f40008011000 */
[----:B------:R-:W-:-:S02]  /*1ec0*/  @P1 PLOP3.LUT P0, PT, P1, PT, PT, 0x8, 0x80 ;  /* 0x000000000080181c */ /* 0x000fc40000f0e170 */
[----:B------:R-:W-:-:S11]  /*1ed0*/  PLOP3.LUT P1, PT, PT, PT, PT, 0x8, 0x80 ;  /* 0x000000000080781c */ /* 0x000fd60003f2e170 */
[----:B--2---:R-:W-:Y:S05]  /*1ee0*/  @P0 BRA.U.ANY `(.L_x_31) ;  /* 0xfffffffd00e80947 */ /* 0x004fea000393ffff */
[----:B------:R-:W-:Y:S01]  /*1ef0*/  ELECT P0, URZ, PT ;  /* 0x0000000000ff782f */ /* 0x000fe20003800000 */
[----:B------:R-:W-:Y:S02]  /*1f00*/  IMAD.MOV.U32 R225, RZ, RZ, RZ ;  /* 0x000000ffffe17224 */ /* 0x000fe400078e00ff */
[----:B------:R-:W-:-:S10]  /*1f10*/  IMAD.MOV.U32 R224, RZ, RZ, 0x1 ;  /* 0x00000001ffe07424 */ /* 0x000fd400078e00ff */
        /* <DEDUP_REMOVED lines=15> */
.L_x_32:
[----:B------:R-:W-:Y:S01]  /*2010*/  @P0 ELECT P1, URZ, PT ;  /* 0x0000000000ff082f */ /* 0x000fe20003820000 */
[----:B------:R-:W-:Y:S02]  /*2020*/  UMOV UR20, UR13 ;  /* 0x0000000d00147c82 */ /* 0x000fe40008000000 */
[----:B------:R4:W-:Y:S10]  /*2030*/  @UP1 UTMALDG.3D [UR16], [UR8], desc[URZ] ;  /* 0x0000ff10080015b4 */ /* 0x0009f40008011000 */
[----:B------:R-:W-:-:S02]  /*2040*/  @P1 PLOP3.LUT P0, PT, P1, PT, PT, 0x8, 0x80 ;  /* 0x000000000080181c */ /* 0x000fc40000f0e170 */
[----:B------:R-:W-:-:S11]  /*2050*/  PLOP3.LUT P1, PT, PT, PT, PT, 0x8, 0x80 ;  /* 0x000000000080781c */ /* 0x000fd60003f2e170 */
[----:B----4-:R-:W-:Y:S05]  /*2060*/  @P0 BRA.U.ANY `(.L_x_32) ;  /* 0xfffffffd00e80947 */ /* 0x010fea000393ffff */
.L_x_3:
[----:B-1----:R-:W-:Y:S05]  /*2070*/  BSYNC B0 ;  /* 0x0000000000007941 */ /* 0x002fea0003800000 */
.L_x_2:
[----:B------:R-:W1:Y:S01]  /*2080*/  S2UR UR8, SR_CgaCtaId ;  /* 0x00000000000879c3 */ /* 0x000e620000008800 */
[----:B------:R-:W-:Y:S01]  /*2090*/  UMOV UR5, 0x400 ;  /* 0x0000040000057882 */ /* 0x000fe20000000000 */
[----:B-----5:R-:W-:Y:S01]  /*20a0*/  ISETP.GE.AND P1, PT, R226, 0x1, PT ;  /* 0x00000001e200780c */ /* 0x020fe20003f26270 */
[----:B------:R-:W-:Y:S01]  /*20b0*/  IMAD.MOV.U32 R219, RZ, RZ, RZ ;  /* 0x000000ffffdb7224 */ /* 0x000fe200078e00ff */
[----:B------:R-:W-:Y:S01]  /*20c0*/  PLOP3.LUT P0, PT, PT, PT, PT, 0x80, 0x8 ;  /* 0x000000000008781c */ /* 0x000fe20003f0f070 */
[----:B------:R-:W-:Y:S01]  /*20d0*/  IMAD.MOV.U32 R218, RZ, RZ, -0x800000 ;  /* 0xff800000ffda7424 */ /* 0x000fe200078e00ff */
[----:B------:R-:W-:Y:S02]  /*20e0*/  CS2R R28, SRZ ;  /* 0x00000000001c7805 */ /* 0x000fe4000001ff00 */
[----:B------:R-:W-:Y:S02]  /*20f0*/  CS2R R30, SRZ ;  /* 0x00000000001e7805 */ /* 0x000fe4000001ff00 */
[----:B------:R-:W-:-:S02]  /*2100*/  CS2R R132, SRZ ;  /* 0x0000000000847805 */ /* 0x000fc4000001ff00 */
[----:B------:R-:W-:Y:S02]  /*2110*/  CS2R R134, SRZ ;  /* 0x0000000000867805 */ /* 0x000fe4000001ff00 */
[----:B------:R-:W-:Y:S02]  /*2120*/  CS2R R20, SRZ ;  /* 0x0000000000147805 */ /* 0x000fe4000001ff00 */
[----:B------:R-:W-:Y:S02]  /*2130*/  CS2R R22, SRZ ;  /* 0x0000000000167805 */ /* 0x000fe4000001ff00 */
        /* <DEDUP_REMOVED lines=11> */
[----:B------:R-:W-:Y:S01]  /*21f0*/  CS2R R206, SRZ ;  /* 0x0000000000ce7805 */ /* 0x000fe2000001ff00 */
[----:B-1----:R-:W-:Y:S01]  /*2200*/  ULEA UR5, UR8, UR5, 0x18 ;  /* 0x0000000508057291 */ /* 0x002fe2000f8ec0ff */
[----:B------:R-:W-:Y:S02]  /*2210*/  CS2R R196, SRZ ;  /* 0x0000000000c47805 */ /* 0x000fe4000001ff00 */
[----:B------:R-:W-:Y:S02]  /*2220*/  CS2R R198, SRZ ;  /* 0x0000000000c67805 */ /* 0x000fe4000001ff00 */
[----:B------:R-:W-:-:S02]  /*2230*/  CS2R R192, SRZ ;  /* 0x0000000000c07805 */ /* 0x000fc4000001ff00 */
[----:B------:R-:W-:Y:S02]  /*2240*/  CS2R R194, SRZ ;  /* 0x0000000000c27805 */ /* 0x000fe4000001ff00 */
[----:B------:R-:W-:Y:S01]  /*2250*/  CS2R R184, SRZ ;  /* 0x0000000000b87805 */ /* 0x000fe2000001ff00 */
[----:B--23--:R-:W-:Y:S01]  /*2260*/  IMAD.U32 R2, RZ, RZ, UR5 ;  /* 0x00000005ff027e24 */ /* 0x00cfe2000f8e00ff */
[----:B------:R-:W-:Y:S02]  /*2270*/  CS2R R186, SRZ ;  /* 0x0000000000ba7805 */ /* 0x000fe4000001ff00 */
[----:B------:R-:W-:Y:S02]  /*2280*/  CS2R R168, SRZ ;  /* 0x0000000000a87805 */ /* 0x000fe4000001ff00 */
[----:B------:R-:W-:Y:S01]  /*2290*/  CS2R R170, SRZ ;  /* 0x0000000000aa7805 */ /* 0x000fe2000001ff00 */
[----:B------:R-:W1:Y:S01]  /*22a0*/  SYNCS.PHASECHK.TRANS64.TRYWAIT P2, [R2+URZ+0x20], RZ ;  /* 0x000020ff020075a7 */ /* 0x000e6200080411ff */
[----:B------:R-:W-:-:S02]  /*22b0*/  CS2R R16, SRZ ;  /* 0x0000000000107805 */ /* 0x000fc4000001ff00 */
[----:B------:R-:W-:Y:S02]  /*22c0*/  CS2R R18, SRZ ;  /* 0x0000000000127805 */ /* 0x000fe4000001ff00 */
[----:B------:R-:W-:Y:S02]  /*22d0*/  CS2R R148, SRZ ;  /* 0x0000000000947805 */ /* 0x000fe4000001ff00 */
[----:B------:R-:W-:Y:S02]  /*22e0*/  CS2R R150, SRZ ;  /* 0x0000000000967805 */ /* 0x000fe4000001ff00 */
[----:B------:R-:W-:Y:S01]  /*22f0*/  CS2R R144, SRZ ;  /* 0x0000000000907805 */ /* 0x000fe2000001ff00 */
[----:B------:R-:W-:Y:S02]  /*2300*/  IMAD.MOV.U32 R146, RZ, RZ, RZ ;  /* 0x000000ffff927224 */ /* 0x000fe400078e00ff */
[----:B------:R-:W-:Y:S01]  /*2310*/  IMAD R5, R5, 0x10, R2 ;  /* 0x0000001005057824 */ /* 0x000fe200078e0202 */
[----:B-1----:R-:W-:Y:S06]  /*2320*/  @P2 BRA `(.L_x_33) ;  /* 0x0000000000082947 */ /* 0x002fec0003800000 */
[----:B------:R-:W1:Y:S02]  /*2330*/  SYNCS.PHASECHK.TRANS64.TRYWAIT P2, [R2+URZ+0x20], RZ ;  /* 0x000020ff020075a7 */ /* 0x000e6400080411ff */
[----:B-1----:R-:W-:Y:S05]  /*2340*/  @!P2 BRA `(.L_x_34) ;  /* 0x0000004400c8a947 */ /* 0x002fea0003800000 */
.L_x_33:
[----:B------:R2:W3:Y:S01]  /*2350*/  LDSM.16.M88.2 R56, [R5+0x80] ;  /* 0x000080000538783b */ /* 0x0004e20000000100 */
[----:B------:R-:W-:Y:S01]  /*2360*/  IMAD.MOV.U32 R147, RZ, RZ, RZ ;  /* 0x000000ffff937224 */ /* 0x000fe200078e00ff */
[----:B------:R-:W-:Y:S02]  /*2370*/  CS2R R108, SRZ ;  /* 0x00000000006c7805 */ /* 0x000fe4000001ff00 */
[----:B------:R-:W-:Y:S01]  /*2380*/  CS2R R110, SRZ ;  /* 0x00000000006e7805 */ /* 0x000fe2000001ff00 */
[----:B------:R2:W4:Y:S01]  /*2390*/  LDSM.16.M88.2 R58, [R5+0x180] ;  /* 0x00018000053a783b */ /* 0x0005220000000100 */
[----:B------:R-:W-:Y:S02]  /*23a0*/  CS2R R140, SRZ ;  /* 0x00000000008c7805 */ /* 0x000fe4000001ff00 */
[----:B------:R-:W-:Y:S02]  /*23b0*/  CS2R R142, SRZ ;  /* 0x00000000008e7805 */ /* 0x000fe4000001ff00 */
[----:B------:R-:W-:Y:S01]  /*23c0*/  CS2R R52, SRZ ;  /* 0x0000000000347805 */ /* 0x000fe2000001ff00 */
[----:B------:R2:W1:Y:S01]  /*23d0*/  LDSM.16.M88.2 R60, [R5+0x280] ;  /* 0x00028000053c783b */ /* 0x0004620000000100 */
[----:B------:R-:W-:-:S02]  /*23e0*/  CS2R R54, SRZ ;  /* 0x0000000000367805 */ /* 0x000fc4000001ff00 */
[----:B------:R-:W-:Y:S02]  /*23f0*/  CS2R R24, SRZ ;  /* 0x0000000000187805 */ /* 0x000fe4000001ff00 */
[----:B------:R-:W-:Y:S01]  /*2400*/  CS2R R26, SRZ ;  /* 0x00000000001a7805 */ /* 0x000fe2000001ff00 */
[----:B------:R2:W1:Y:S01]  /*2410*/  LDSM.16.M88.2 R62, [R5+0x380] ;  /* 0x00038000053e783b */ /* 0x0004620000000100 */
        /* <DEDUP_REMOVED lines=9> */
[----:B------:R-:W-:Y:S01]  /*24b0*/  CS2R R50, SRZ ;  /* 0x0000000000327805 */ /* 0x000fe2000001ff00 */
[----:B------:R2:W1:Y:S04]  /*24c0*/  LDSM.16.M88.2 R68, [R5+0x680] ;  /* 0x000680000544783b */ /* 0x0004680000000100 */
        /* <DEDUP_REMOVED lines=16> */
[----:B------:R2:W1:Y:S01]  /*25d0*/  LDSM.16.M88.2 R102, [R5+0x1780] ;  /* 0x001780000566783b */ /* 0x0004620000000100 */
[----:B------:R2:W1:Y:S01]  /*25e0*/  @P1 SYNCS.PHASECHK.TRANS64.TRYWAIT P0, [R2+URZ], RZ ;  /* 0x000000ff020015a7 */ /* 0x00046200080011ff */
[----:B---34-:R-:W-:Y:S05]  /*25f0*/  @!P1 BRA `(.L_x_35) ;  /* 0x0000002c00749947 */ /* 0x018fea0003800000 */
[----:B------:R-:W3:Y:S01]  /*2600*/  LDC.64 R230, c[0x0][0x348] ;  /* 0x0000d200ffe67b82 */ /* 0x000ee20000000a00 */
[----:B------:R-:W-:Y:S01]  /*2610*/  IMAD.MOV R217, RZ, RZ, -R226 ;  /* 0x000000ffffd97224 */ /* 0x000fe200078e0ae2 */
[----:B------:R-:W-:Y:S01]  /*2620*/  CS2R R6, SRZ ;  /* 0x0000000000067805 */ /* 0x000fe2000001ff00 */
[----:B------:R-:W-:Y:S01]  /*2630*/  IMAD.MOV.U32 R219, RZ, RZ, RZ ;  /* 0x000000ffffdb7224 */ /* 0x000fe200078e00ff */
[----:B--2---:R-:W-:Y:S01]  /*2640*/  CS2R R4, SRZ ;  /* 0x0000000000047805 */ /* 0x004fe2000001ff00 */
[----:B------:R-:W-:Y:S02]  /*2650*/  IMAD.MOV.U32 R218, RZ, RZ, -0x800000 ;  /* 0xff800000ffda7424 */ /* 0x000fe400078e00ff */
[----:B------:R-:W-:-:S07]  /*2660*/  IMAD.MOV.U32 R216, RZ, RZ, 0x1 ;  /* 0x00000001ffd87424 */ /* 0x000fce00078e00ff */
.L_x_60:
[----:B------:R-:W-:Y:S01]  /*2670*/  ISETP.GE.AND P1, PT, R5, R226, PT ;  /* 0x000000e20500720c */ /* 0x000fe20003f26270 */
[----:B------:R-:W-:Y:S03]  /*2680*/  BSSY B0, `(.L_x_36) ;  /* 0x0000009000007945 */ /* 0x000fe60003800000 */
[----:B------:R-:W-:Y:S01]  /*2690*/  ISETP.NE.OR P1, PT, R228, RZ, P1 ;  /* 0x000000ffe400720c */ /* 0x000fe20000f25670 */
[----:B-1----:R-:W-:-:S12]  /*26a0*/  @P0 BRA `(.L_x_37) ;  /* 0x0000000000180947 */ /* 0x002fd80003800000 */
[----:B------:R-:W1:Y:S01]  /*26b0*/  S2R R13, SR_CgaCtaId ;  /* 0x00000000000d7919 */ /* 0x000e620000008800 */
[----:B------:R-:W-:Y:S01]  /*26c0*/  MOV R0, 0x400 ;  /* 0x0000040000007802 */ /* 0x000fe20000000f00 */
[----:B------:R-:W-:-:S03]  /*26d0*/  IMAD.U32 R12, R6, -0x80000000, RZ ;  /* 0x80000000060c7824 */ /* 0x000fc600078e00ff */
[----:B-1----:R-:W-:-:S04]  /*26e0*/  LEA R15, R13, R0, 0x18 ;  /* 0x000000000d0f7211 */ /* 0x002fc800078ec0ff */
[----:B------:R-:W1:Y:S02]  /*26f0*/  SYNCS.PHASECHK.TRANS64.TRYWAIT P0, [R15+URZ], R12 ;  /* 0x0000000c0f0075a7 */ /* 0x000e6400080011ff */
[----:B-1----:R-:W-:Y:S05]  /*2700*/  @!P0 BRA `(.L_x_38) ;  /* 0x0000004000ec8947 */ /* 0x002fea0003800000 */
.L_x_37:
[----:B------:R-:W-:Y:S05]  /*2710*/  BSYNC B0 ;  /* 0x0000000000007941 */ /* 0x000fea0003800000 */
.L_x_36:
[----:B------:R-:W-:Y:S04]  /*2720*/  BSSY B0, `(.L_x_39) ;  /* 0x0000055000007945 */ /* 0x000fe80003800000 */
[----:B------:R-:W-:Y:S05]  /*2730*/  @P1 BRA `(.L_x_40) ;  /* 0x00000004004c1947 */ /* 0x000fea0003800000 */
[----:B-1----:R-:W1:Y:S01]  /*2740*/  S2R R13, SR_CgaCtaId ;  /* 0x00000000000d7919 */ /* 0x002e620000008800 */
[----:B------:R-:W-:Y:S01]  /*2750*/  MOV R0, 0x400 ;  /* 0x0000040000007802 */ /* 0x000fe20000000f00 */
[----:B------:R-:W-:Y:S01]  /*2760*/  IMAD.U32 R12, R216, -0x80000000, RZ ;  /* 0x80000000d80c7824 */ /* 0x000fe200078e00ff */
[----:B------:R-:W-:Y:S02]  /*2770*/  BSSY B1, `(.L_x_41) ;  /* 0x0000004000017945 */ /* 0x000fe40003800000 */
[----:B-1----:R-:W-:-:S04]  /*2780*/  LEA R15, R13, R0, 0x18 ;  /* 0x000000000d0f7211 */ /* 0x002fc800078ec0ff */
[----:B------:R-:W1:Y:S02]  /*2790*/  SYNCS.PHASECHK.TRANS64.TRYWAIT P0, [R15+URZ+0x18], R12 ;  /* 0x0000180c0f0075a7 */ /* 0x000e6400080011ff */
[----:B-1----:R-:W-:Y:S05]  /*27a0*/  @!P0 BRA `(.L_x_42) ;  /* 0x0000004000dc8947 */ /* 0x002fea0003800000 */
.L_x_85:
[----:B------:R-:W-:Y:S05]  /*27b0*/  BSYNC B1 ;  /* 0x0000000000017941 */ /* 0x000fea0003800000 */
.L_x_41:
[----:B------:R-:W-:Y:S02]  /*27c0*/  ELECT P1, URZ, PT ;  /* 0x0000000000ff782f */ /* 0x000fe40003820000 */
[----:B-1----:R-:W-:Y:S02]  /*27d0*/  LOP3.LUT R13, RZ, R5, RZ, 0x33, !PT ;  /* 0x00000005ff0d7212 */ /* 0x002fe400078e33ff */
[----:B------:R-:W-:Y:S01]  /*27e0*/  ELECT P0, URZ, PT ;  /* 0x0000000000ff782f */ /* 0x000fe20003800000 */
[----:B------:R-:W1:Y:S01]  /*27f0*/  S2UR UR20, SR_CTAID.Y ;  /* 0x00000000001479c3 */ /* 0x000e620000002600 */
[----:B------:R-:W-:Y:S01]  /*2800*/  R2UR UR5, R15 ;  /* 0x000000000f0572ca */ /* 0x000fe200000e0000 */
[----:B------:R-:W-:-:S04]  /*2810*/  IMAD.IADD R13, R226, 0x1, R13 ;  /* 0x00000001e20d7824 */ /* 0x000fc800078e020d */
[----:B------:R-:W-:Y:S02]  /*2820*/  IMAD R0, R13, 0x4, R15 ;  /* 0x000000040d007824 */ /* 0x000fe400078e020f */
[----:B------:R-:W-:-:S04]  /*2830*/  @P1 IMAD.MOV.U32 R2, RZ, RZ, 0x6000 ;  /* 0x00006000ff021424 */ /* 0x000fc800078e00ff */
[----:B------:R-:W-:Y:S01]  /*2840*/  VOTEU.ANY UP0, P0 ;  /* 0x0000000000ff7886 */ /* 0x000fe20000000100 */
[----:B------:R-:W-:Y:S01]  /*2850*/  VOTEU.ANY UP1, P0 ;  /* 0x0000000000ff7886 */ /* 0x000fe20000020100 */
[----:B------:R2:W-:Y:S01]  /*2860*/  @P1 SYNCS.ARRIVE.TRANS64 RZ, [R15+URZ+0x10], R2 ;  /* 0x000010020fff19a7 */ /* 0x0005e200080000ff */
[----:B------:R-:W4:Y:S02]  /*2870*/  LDS R0, [R0+0xd880] ;  /* 0x00d8800000007984 */ /* 0x000f240000000800 */
[----:B------:R-:W-:Y:S02]  /*2880*/  @UP0 UIADD3 UR16, UPT, UPT, UR5, 0x7880, URZ ;  /* 0x0000788005100890 */ /* 0x000fe4000fffe0ff */
[----:B------:R-:W-:Y:S01]  /*2890*/  @UP0 UIADD3 UR17, UPT, UPT, UR5, 0x10, URZ ;  /* 0x0000001005110890 */ /* 0x000fe2000fffe0ff */
[----:B------:R-:W-:Y:S01]  /*28a0*/  @UP0 UMOV UR18, URZ ;  /* 0x000000ff00120c82 */ /* 0x000fe20008000000 */
[----:B--23--:R-:W-:-:S04]  /*28b0*/  @P0 IADD3 R2, P1, PT, R230, 0x100, RZ ;  /* 0x00000100e6020810 */ /* 0x00cfc80007f3e0ff */
[----:B------:R-:W-:Y:S01]  /*28c0*/  @P0 R2UR UR8, R2 ;  /* 0x00000000020802ca */ /* 0x000fe200000e0000 */
[----:B------:R-:W-:Y:S01]  /*28d0*/  @P0 IMAD.X R12, RZ, RZ, R231, P1 ;  /* 0x000000ffff0c0224 */ /* 0x000fe200008e06e7 */
[----:B------:R-:W-:-:S04]  /*28e0*/  PLOP3.LUT P1, PT, PT, PT, PT, 0x8, 0x80 ;  /* 0x000000000080781c */ /* 0x000fc80003f2e170 */
[----:B------:R-:W-:-:S07]  /*28f0*/  @P0 R2UR UR9, R12 ;  /* 0x000000000c0902ca */ /* 0x000fce00000e0000 */
[----:B------:R-:W-:-:S05]  /*2900*/  IMAD.U32 R12, RZ, RZ, UR8 ;  /* 0x00000008ff0c7e24 */ /* 0x000fca000f8e00ff */
[----:B------:R-:W-:Y:S01]  /*2910*/  @P0 R2UR UR8, R12 ;  /* 0x000000000c0802ca */ /* 0x000fe200000e0000 */
[----:B------:R-:W-:-:S05]  /*2920*/  IMAD.U32 R13, RZ, RZ, UR9 ;  /* 0x00000009ff0d7e24 */ /* 0x000fca000f8e00ff */
[----:B------:R-:W-:Y:S01]  /*2930*/  @P0 R2UR UR9, R13 ;  /* 0x000000000d0902ca */ /* 0x000fe200000e0000 */
[----:B-1--4-:R-:W-:-:S14]  /*2940*/  IMAD R0, R0, 0x40, R227 ;  /* 0x0000004000007824 */ /* 0x012fdc00078e02e3 */
.L_x_43:
[----:B------:R-:W-:-:S13]  /*2950*/  @P0 ELECT P1, URZ, PT ;  /* 0x0000000000ff082f */ /* 0x000fda0003820000 */
[----:B------:R-:W-:Y:S02]  /*2960*/  @P1 R2UR.BROADCAST UR19, R0 ;  /* 0x00000000001312ca */ /* 0x000fe400008e0000 */
[----:B------:R-:W-:-:S11]  /*2970*/  @P1 PLOP3.LUT P0, PT, P1, PT, PT, 0x8, 0x80 ;  /* 0x000000000080181c */ /* 0x000fd60000f0e170 */
[----:B------:R1:W-:Y:S01]  /*2980*/  @UP1 UTMALDG.3D [UR16], [UR8], desc[URZ] ;  /* 0x0000ff10080015b4 */ /* 0x0003e20008011000 */
[----:B------:R-:W-:Y:S01]  /*2990*/  PLOP3.LUT P1, PT, PT, PT, PT, 0x8, 0x80 ;  /* 0x000000000080781c */ /* 0x000fe20003f2e170 */
[----:B-1----:R-:W-:-:S12]  /*29a0*/  @P0 BRA.U.ANY `(.L_x_43) ;  /* 0xfffffffd00e80947 */ /* 0x002fd8000393ffff */
[----:B------:R-:W-:-:S13]  /*29b0*/  ELECT P0, URZ, PT ;  /* 0x0000000000ff782f */ /* 0x000fda0003800000 */
[----:B------:R-:W-:Y:S01]  /*29c0*/  @P0 IADD3 R2, P1, PT, R230, 0x100, RZ ;  /* 0x00000100e6020810 */ /* 0x000fe20007f3e0ff */
[----:B------:R-:W-:Y:S01]  /*29d0*/  VOTEU.ANY UP0, P0 ;  /* 0x0000000000ff7886 */ /* 0x000fe20000000100 */
[----:B------:R-:W-:Y:S02]  /*29e0*/  VOTEU.ANY UP1, P0 ;  /* 0x0000000000ff7886 */ /* 0x000fe40000020100 */
[----:B------:R-:W-:Y:S01]  /*29f0*/  @P0 R2UR UR8, R2 ;  /* 0x00000000020802ca */ /* 0x000fe200000e0000 */
[----:B------:R-:W-:Y:S01]  /*2a00*/  @P0 IMAD.X R12, RZ, RZ, R231, P1 ;  /* 0x000000ffff0c0224 */ /* 0x000fe200008e06e7 */
[----:B------:R-:W-:Y:S01]  /*2a10*/  PLOP3.LUT P1, PT, PT, PT, PT, 0x8, 0x80 ;  /* 0x000000000080781c */ /* 0x000fe20003f2e170 */
[----:B------:R-:W-:Y:S02]  /*2a20*/  @UP0 UIADD3 UR16, UPT, UPT, UR5, 0x9880, URZ ;  /* 0x0000988005100890 */ /* 0x000fe4000fffe0ff */
[----:B------:R-:W-:Y:S01]  /*2a30*/  @UP0 UIADD3 UR17, UPT, UPT, UR5, 0x10, URZ ;  /* 0x0000001005110890 */ /* 0x000fe2000fffe0ff */
[----:B------:R-:W-:Y:S01]  /*2a40*/  @P0 R2UR UR9, R12 ;  /* 0x000000000c0902ca */ /* 0x000fe200000e0000 */
[----:B------:R-:W-:-:S06]  /*2a50*/  @UP0 UMOV UR18, 0x40 ;  /* 0x0000004000120882 */ /* 0x000fcc0000000000 */
[----:B------:R-:W-:-:S05]  /*2a60*/  IMAD.U32 R12, RZ, RZ, UR8 ;  /* 0x00000008ff0c7e24 */ /* 0x000fca000f8e00ff */
[----:B------:R-:W-:Y:S01]  /*2a70*/  @P0 R2UR UR8, R12 ;  /* 0x000000000c0802ca */ /* 0x000fe200000e0000 */
[----:B------:R-:W-:-:S05]  /*2a80*/  IMAD.U32 R13, RZ, RZ, UR9 ;  /* 0x00000009ff0d7e24 */ /* 0x000fca000f8e00ff */
[----:B------:R-:W-:-:S15]  /*2a90*/  @P0 R2UR UR9, R13 ;  /* 0x000000000d0902ca */ /* 0x000fde00000e0000 */
.L_x_44:
        /* <DEDUP_REMOVED lines=21> */
.L_x_45:
[----:B------:R-:W-:-:S13]  /*2bf0*/  @P0 ELECT P1, URZ, PT ;  /* 0x0000000000ff082f */ /* 0x000fda0003820000 */
[----:B------:R-:W-:Y:S02]  /*2c00*/  @P1 R2UR.BROADCAST UR19, R0 ;  /* 0x00000000001312ca */ /* 0x000fe400008e0000 */
[----:B------:R-:W-:-:S11]  /*2c10*/  @P1 PLOP3.LUT P0, PT, P1, PT, PT, 0x8, 0x80 ;  /* 0x000000000080181c */ /* 0x000fd60000f0e170 */
[----:B------:R1:W-:Y:S01]  /*2c20*/  @UP1 UTMALDG.3D [UR16], [UR8], desc[URZ] ;  /* 0x0000ff10080015b4 */ /* 0x0003e20008011000 */
[----:B------:R-:W-:Y:S01]  /*2c30*/  PLOP3.LUT P1, PT, PT, PT, PT, 0x8, 0x80 ;  /* 0x000000000080781c */ /* 0x000fe20003f2e170 */
[----:B-1----:R-:W-:-:S12]  /*2c40*/  @P0 BRA.U.ANY `(.L_x_45) ;  /* 0xfffffffd00e80947 */ /* 0x002fd8000393ffff */
[----:B------:R-:W-:Y:S01]  /*2c50*/  VIADD R5, R5, 0x1 ;  /* 0x0000000105057836 */ /* 0x000fe20000000000 */
[----:B------:R-:W-:-:S07]  /*2c60*/  LOP3.LUT R216, R216, 0x1, RZ, 0x3c, !PT ;  /* 0x00000001d8d87812 */ /* 0x000fce00078e3cff */
.L_x_40:
[----:B------:R-:W-:Y:S05]  /*2c70*/  BSYNC B0 ;  /* 0x0000000000007941 */ /* 0x000fea0003800000 */
.L_x_39:
[----:B------:R-:W2:Y:S01]  /*2c80*/  S2R R0, SR_TID.X ;  /* 0x0000000000007919 */ /* 0x000ea20000002100 */
[----:B------:R-:W4:Y:S01]  /*2c90*/  S2UR UR8, SR_CgaCtaId ;  /* 0x00000000000879c3 */ /* 0x000f220000008800 */
[----:B------:R-:W-:Y:S01]  /*2ca0*/  UMOV UR5, 0x400 ;  /* 0x0000040000057882 */ /* 0x000fe20000000000 */
[----:B------:R-:W-:Y:S01]  /*2cb0*/  ISETP.GE.AND P0, PT, R224, R226, PT ;  /* 0x000000e2e000720c */ /* 0x000fe20003f06270 */
[----:B------:R-:W-:Y:S01]  /*2cc0*/  BSSY B0, `(.L_x_46) ;  /* 0x00000fd000007945 */ /* 0x000fe20003800000 */
[----:B------:R-:W-:Y:S02]  /*2cd0*/  LOP3.LUT R6, R6, 0x1, RZ, 0x3c, !PT ;  /* 0x0000000106067812 */ /* 0x000fe400078e3cff */
[----:B------:R-:W-:Y:S01]  /*2ce0*/  ISETP.NE.OR P0, PT, R228, RZ, P0 ;  /* 0x000000ffe400720c */ /* 0x000fe20000705670 */
[----:B----4-:R-:W-:Y:S01]  /*2cf0*/  ULEA UR5, UR8, UR5, 0x18 ;  /* 0x0000000508057291 */ /* 0x010fe2000f8ec0ff */
[C---:B--2---:R-:W-:Y:S01]  /*2d00*/  IMAD R2, R0.reuse, 0x40, R0 ;  /* 0x0000004000027824 */ /* 0x044fe200078e0200 */
[C---:B------:R-:W-:Y:S01]  /*2d10*/  ISETP.NE.AND P1, PT, R0.reuse, RZ, PT ;  /* 0x000000ff0000720c */ /* 0x040fe20003f25270 */
[----:B-1----:R-:W-:-:S03]  /*2d20*/  IMAD.SHL.U32 R13, R0, 0x20, RZ ;  /* 0x00000020000d7824 */ /* 0x002fc600078e00ff */
[----:B------:R-:W-:Y:S01]  /*2d30*/  LOP3.LUT R12, R2, 0x1c8, RZ, 0xc0, !PT ;  /* 0x000001c8020c7812 */ /* 0x000fe200078ec0ff */
[----:B------:R-:W-:-:S03]  /*2d40*/  IMAD.U32 R2, RZ, RZ, UR5 ;  /* 0x00000005ff027e24 */ /* 0x000fc6000f8e00ff */
[----:B------:R-:W-:-:S04]  /*2d50*/  LOP3.LUT R13, R12, 0x200, R13, 0xf8, !PT ;  /* 0x000002000c0d7812 */ /* 0x000fc800078ef80d */
[----:B------:R-:W-:-:S05]  /*2d60*/  IADD3 R176, PT, PT, R2, R13, R13 ;  /* 0x0000000d02b07210 */ /* 0x000fca0007ffe00d */
[C---:B------:R-:W-:Y:S02]  /*2d70*/  VIADD R234, R176.reuse, 0x1880 ;  /* 0x00001880b0ea7836 */ /* 0x040fe40000000000 */
[C---:B------:R-:W-:Y:S02]  /*2d80*/  VIADD R233, R176.reuse, 0x18a0 ;  /* 0x000018a0b0e97836 */ /* 0x040fe40000000000 */
[C---:B------:R-:W-:Y:S01]  /*2d90*/  VIADD R229, R176.reuse, 0x18c0 ;  /* 0x000018c0b0e57836 */ /* 0x040fe20000000000 */
[----:B------:R-:W-:Y:S01]  /*2da0*/  SHF.R.U32.HI R13, RZ, 0x3, R234 ;  /* 0x00000003ff0d7819 */ /* 0x000fe200000116ea */
[----:B------:R-:W-:Y:S01]  /*2db0*/  VIADD R176, R176, 0x18e0 ;  /* 0x000018e0b0b07836 */ /* 0x000fe20000000000 */
[----:B------:R-:W-:Y:S02]  /*2dc0*/  SHF.R.U32.HI R12, RZ, 0x3, R233 ;  /* 0x00000003ff0c7819 */ /* 0x000fe400000116e9 */
[----:B------:R-:W-:Y:S02]  /*2dd0*/  LOP3.LUT R234, R234, 0x70, R13, 0x78, !PT ;  /* 0x00000070eaea7812 */ /* 0x000fe400078e780d */
[----:B------:R-:W-:-:S02]  /*2de0*/  LOP3.LUT R233, R233, 0x70, R12, 0x78, !PT ;  /* 0x00000070e9e97812 */ /* 0x000fc400078e780c */
[----:B------:R-:W-:Y:S01]  /*2df0*/  SHF.R.U32.HI R124, RZ, 0x3, R229 ;  /* 0x00000003ff7c7819 */ /* 0x000fe200000116e5 */
[----:B------:R-:W1:Y:S03]  /*2e00*/  LDSM.16.M88.4 R44, [R234] ;  /* 0x00000000ea2c783b */ /* 0x000e660000000200 */
[----:B------:R-:W-:Y:S01]  /*2e10*/  LOP3.LUT R229, R229, 0x70, R124, 0x78, !PT ;  /* 0x00000070e5e57812 */ /* 0x000fe200078e787c */
[----:B------:R-:W-:Y:S04]  /*2e20*/  LDSM.16.M88.4 R152, [R233] ;  /* 0x00000000e998783b */ /* 0x000fe80000000200 */
[----:B------:R-:W-:Y:S04]  /*2e30*/  LDSM.16.M88.4 R12, [R234+0x1000] ;  /* 0x00100000ea0c783b */ /* 0x000fe80000000200 */
[----:B------:R-:W2:Y:S04]  /*2e40*/  LDSM.16.M88.4 R156, [R234+0x800] ;  /* 0x00080000ea9c783b */ /* 0x000ea80000000200 */
[----:B------:R-:W4:Y:S04]  /*2e50*/  LDSM.16.M88.4 R120, [R233+0x1000] ;  /* 0x00100000e978783b */ /* 0x000f280000000200 */
[----:B------:R-:W5:Y:S04]  /*2e60*/  LDSM.16.M88.4 R32, [R234+0x1800] ;  /* 0x00180000ea20783b */ /* 0x000f680000000200 */
[----:B------:R-:W3:Y:S04]  /*2e70*/  LDSM.16.M88.4 R164, [R233+0x800] ;  /* 0x00080000e9a4783b */ /* 0x000ee80000000200 */
[----:B------:R-:W3:Y:S04]  /*2e80*/  LDSM.16.M88.4 R160, [R229] ;  /* 0x00000000e5a0783b */ /* 0x000ee80000000200 */
[----:B------:R-:W3:Y:S04]  /*2e90*/  LDSM.16.M88.4 R188, [R233+0x1800] ;  /* 0x00180000e9bc783b */ /* 0x000ee80000000200 */
[----:B------:R-:W3:Y:S01]  /*2ea0*/  LDSM.16.M88.4 R128, [R229+0x800] ;  /* 0x00080000e580783b */ /* 0x000ee20000000200 */
[C---:B-1----:R-:W-:Y:S03]  /*2eb0*/  HMMA.16816.F32 R36, R56.reuse, R44, RZ ;  /* 0x0000002c3824723c */ /* 0x042fe600000018ff */
[----:B------:R-:W-:Y:S04]  /*2ec0*/  LDSM.16.M88.4 R220, [R229+0x3000] ;  /* 0x00300000e5dc783b */ /* 0x000fe80000000200 */
[----:B------:R-:W-:Y:S01]  /*2ed0*/  LDSM.16.M88.4 R212, [R233+0x4000] ;  /* 0x00400000e9d4783b */ /* 0x000fe20000000200 */
[C---:B------:R-:W-:Y:S08]  /*2ee0*/  HMMA.16816.F32 R44, R56.reuse, R46, RZ ;  /* 0x0000002e382c723c */ /* 0x040ff000000018ff */
[----:B--2---:R-:W-:Y:S08]  /*2ef0*/  HMMA.16816.F32 R116, R56, R156, RZ ;  /* 0x0000009c3874723c */ /* 0x004ff000000018ff */
[C---:B------:R-:W-:Y:S08]  /*2f00*/  HMMA.16816.F32 R36, R60.reuse, R152, R36 ;  /* 0x000000983c24723c */ /* 0x040ff00000001824 */
[----:B------:R-:W-:Y:S08]  /*2f10*/  HMMA.16816.F32 R152, R60, R154, R44 ;  /* 0x0000009a3c98723c */ /* 0x000ff0000000182c */
[C---:B------:R-:W-:Y:S08]  /*2f20*/  HMMA.16816.F32 R44, R56.reuse, R12, RZ ;  /* 0x0000000c382c723c */ /* 0x040ff000000018ff */
[C---:B------:R-:W-:Y:S08]  /*2f30*/  HMMA.16816.F32 R12, R56.reuse, R14, RZ ;  /* 0x0000000e380c723c */ /* 0x040ff000000018ff */
[----:B------:R-:W-:Y:S08]  /*2f40*/  HMMA.16816.F32 R156, R56, R158, RZ ;  /* 0x0000009e389c723c */ /* 0x000ff000000018ff */
[----:B----4-:R-:W-:Y:S08]  /*2f50*/  HMMA.16816.F32 R44, R60, R120, R44 ;  /* 0x000000783c2c723c */ /* 0x010ff0000000182c */
[----:B-----5:R-:W-:Y:S08]  /*2f60*/  HMMA.16816.F32 R124, R56, R32, RZ ;  /* 0x00000020387c723c */ /* 0x020ff000000018ff */
[----:B------:R-:W-:Y:S01]  /*2f70*/  HMMA.16816.F32 R120, R60, R122, R12 ;  /* 0x0000007a3c78723c */ /* 0x000fe2000000180c */
[----:B------:R-:W1:Y:S07]  /*2f80*/  LDSM.16.M88.4 R12, [R229+0x1000] ;  /* 0x00100000e50c783b */ /* 0x000e6e0000000200 */
[----:B------:R-:W-:Y:S08]  /*2f90*/  HMMA.16816.F32 R32, R56, R34, RZ ;  /* 0x000000223820723c */ /* 0x000ff000000018ff */
[C---:B---3--:R-:W-:Y:S08]  /*2fa0*/  HMMA.16816.F32 R116, R60.reuse, R164, R116 ;  /* 0x000000a43c74723c */ /* 0x048ff00000001874 */
[----:B------:R-:W-:Y:S01]  /*2fb0*/  HMMA.16816.F32 R164, R60, R166, R156 ;  /* 0x000000a63ca4723c */ /* 0x000fe2000000189c */
[----:B------:R-:W-:-:S04]  /*2fc0*/  SHF.R.U32.HI R157, RZ, 0x3, R176 ;  /* 0x00000003ff9d7819 */ /* 0x000fc800000116b0 */
[----:B------:R-:W-:Y:S02]  /*2fd0*/  LOP3.LUT R232, R176, 0x70, R157, 0x78, !PT ;  /* 0x00000070b0e87812 */ /* 0x000fe400078e789d */
[----:B------:R-:W-:Y:S01]  /*2fe0*/  LDSM.16.M88.4 R156, [R229+0x1800] ;  /* 0x00180000e59c783b */ /* 0x000fe20000000200 */
[C---:B------:R-:W-:Y:S03]  /*2ff0*/  HMMA.16816.F32 R36, R64.reuse, R160, R36 ;  /* 0x000000a04024723c */ /* 0x040fe60000001824 */
[----:B------:R-:W-:Y:S04]  /*3000*/  LDSM.16.M88.4 R200, [R232+0x1000] ;  /* 0x00100000e8c8783b */ /* 0x000fe80000000200 */
[----:B------:R-:W-:Y:S01]  /*3010*/  LDSM.16.M88.4 R176, [R232+0x1800] ;  /* 0x00180000e8b0783b */ /* 0x000fe20000000200 */
[----:B------:R-:W-:Y:S03]  /*3020*/  HMMA.16816.F32 R152, R64, R162, R152 ;  /* 0x000000a24098723c */ /* 0x000fe60000001898 */
[----:B------:R-:W2:Y:S05]  /*3030*/  LDSM.16.M88.4 R160, [R232+0x800] ;  /* 0x00080000e8a0783b */ /* 0x000eaa0000000200 */
[C---:B------:R-:W-:Y:S08]  /*3040*/  HMMA.16816.F32 R124, R60.reuse, R188, R124 ;  /* 0x000000bc3c7c723c */ /* 0x040ff0000000187c */
[----:B------:R-:W-:Y:S01]  /*3050*/  HMMA.16816.F32 R188, R60, R190, R32 ;  /* 0x000000be3cbc723c */ /* 0x000fe20000001820 */
[----:B------:R-:W3:Y:S07]  /*3060*/  LDSM.16.M88.4 R32, [R232] ;  /* 0x00000000e820783b */ /* 0x000eee0000000200 */
[C---:B------:R-:W-:Y:S08]  /*3070*/  HMMA.16816.F32 R116, R64.reuse, R128, R116 ;  /* 0x000000804074723c */ /* 0x040ff00000001874 */
[C---:B------:R-:W-:Y:S01]  /*3080*/  HMMA.16816.F32 R128, R64.reuse, R130, R164 ;  /* 0x000000824080723c */ /* 0x040fe200000018a4 */
[----:B------:R-:W-:Y:S07]  /*3090*/  LDSM.16.M88.4 R164, [R234+0x2800] ;  /* 0x00280000eaa4783b */ /* 0x000fee0000000200 */
[C---:B-1----:R-:W-:Y:S08]  /*30a0*/  HMMA.16816.F32 R44, R64.reuse, R12, R44 ;  /* 0x0000000c402c723c */ /* 0x042ff0000000182c */
[----:B------:R-:W-:Y:S01]  /*30b0*/  HMMA.16816.F32 R120, R64, R14, R120 ;  /* 0x0000000e4078723c */ /* 0x000fe20000001878 */
[----:B------:R-:W1:Y:S07]  /*30c0*/  LDSM.16.M88.4 R12, [R234+0x2000] ;  /* 0x00200000ea0c783b */ /* 0x000e6e0000000200 */
[C---:B--2---:R-:W-:Y:S08]  /*30d0*/  HMMA.16816.F32 R116, R68.reuse, R160, R116 ;  /* 0x000000a04474723c */ /* 0x044ff00000001874 */
[C---:B------:R-:W-:Y:S01]  /*30e0*/  HMMA.16816.F32 R160, R68.reuse, R162, R128 ;  /* 0x000000a244a0723c */ /* 0x040fe20000001880 */
[----:B------:R-:W2:Y:S07]  /*30f0*/  LDSM.16.M88.4 R128, [R233+0x2000] ;  /* 0x00200000e980783b */ /* 0x000eae0000000200 */
[C---:B---3--:R-:W-:Y:S08]  /*3100*/  HMMA.16816.F32 R36, R68.reuse, R32, R36 ;  /* 0x000000204424723c */ /* 0x048ff00000001824 */
[C---:B------:R-:W-:Y:S01]  /*3110*/  HMMA.16816.F32 R32, R68.reuse, R34, R152 ;  /* 0x000000224420723c */ /* 0x040fe20000001898 */
[----:B------:R-:W-:Y:S07]  /*3120*/  LDSM.16.M88.4 R152, [R234+0x3800] ;  /* 0x00380000ea98783b */ /* 0x000fee0000000200 */
[----:B------:R-:W-:Y:S08]  /*3130*/  HMMA.16816.F32 R44, R68, R200, R44 ;  /* 0x000000c8442c723c */ /* 0x000ff0000000182c */
[C---:B------:R-:W-:Y:S08]  /*3140*/  HMMA.16816.F32 R124, R64.reuse, R156, R124 ;  /* 0x0000009c407c723c */ /* 0x040ff0000000187c */
[----:B------:R-:W-:Y:S01]  /*3150*/  HMMA.16816.F32 R188, R64, R158, R188 ;  /* 0x0000009e40bc723c */ /* 0x000fe200000018bc */
[----:B------:R-:W3:Y:S07]  /*3160*/  LDSM.16.M88.4 R156, [R234+0x3000] ;  /* 0x00300000ea9c783b */ /* 0x000eee0000000200 */
[----:B------:R-:W-:Y:S01]  /*3170*/  HMMA.16816.F32 R200, R68, R202, R120 ;  /* 0x000000ca44c8723c */ /* 0x000fe20000001878 */
[----:B------:R-:W4:Y:S07]  /*3180*/  LDSM.16.M88.4 R120, [R233+0x2800] ;  /* 0x00280000e978783b */ /* 0x000f2e0000000200 */
[C---:B-1----:R-:W-:Y:S08]  /*3190*/  HMMA.16816.F32 R36, R72.reuse, R12, R36 ;  /* 0x0000000c4824723c */ /* 0x042ff00000001824 */
[C---:B------:R-:W-:Y:S01]  /*31a0*/  HMMA.16816.F32 R12, R72.reuse, R14, R32 ;  /* 0x0000000e480c723c */ /* 0x040fe20000001820 */
[----:B------:R-:W1:Y:S07]  /*31b0*/  LDSM.16.M88.4 R32, [R233+0x3000] ;  /* 0x00300000e920783b */ /* 0x000e6e0000000200 */
[C---:B------:R-:W-:Y:S08]  /*31c0*/  HMMA.16816.F32 R116, R72.reuse, R164, R116 ;  /* 0x000000a44874723c */ /* 0x040ff00000001874 */
[----:B------:R-:W-:Y:S01]  /*31d0*/  HMMA.16816.F32 R164, R72, R166, R160 ;  /* 0x000000a648a4723c */ /* 0x000fe200000018a0 */
[----:B------:R-:W5:Y:S07]  /*31e0*/  LDSM.16.M88.4 R160, [R229+0x2000] ;  /* 0x00200000e5a0783b */ /* 0x000f6e0000000200 */
[----:B------:R-:W-:Y:S08]  /*31f0*/  HMMA.16816.F32 R124, R68, R176, R124 ;  /* 0x000000b0447c723c */ /* 0x000ff0000000187c */
[----:B--2---:R-:W-:Y:S08]  /*3200*/  HMMA.16816.F32 R36, R76, R128, R36 ;  /* 0x000000804c24723c */ /* 0x004ff00000001824 */
[----:B------:R-:W-:Y:S01]  /*3210*/  HMMA.16816.F32 R176, R68, R178, R188 ;  /* 0x000000b244b0723c */ /* 0x000fe200000018bc */
[----:B------:R-:W2:Y:S07]  /*3220*/  LDSM.16.M88.4 R188, [R233+0x3800] ;  /* 0x00380000e9bc783b */ /* 0x000eae0000000200 */
[----:B------:R-:W-:Y:S01]  /*3230*/  HMMA.16816.F32 R128, R76, R130, R12 ;  /* 0x000000824c80723c */ /* 0x000fe2000000180c */
[----:B------:R-:W1:Y:S07]  /*3240*/  LDSM.16.M88.4 R12, [R229+0x2800] ;  /* 0x00280000e50c783b */ /* 0x000e6e0000000200 */
[C---:B---3--:R-:W-:Y:S08]  /*3250*/  HMMA.16816.F32 R44, R72.reuse, R156, R44 ;  /* 0x0000009c482c723c */ /* 0x048ff0000000182c */
[----:B------:R-:W-:Y:S08]  /*3260*/  HMMA.16816.F32 R124, R72, R152, R124 ;  /* 0x00000098487c723c */ /* 0x000ff0000000187c */
[----:B----4-:R-:W-:Y:S08]  /*3270*/  HMMA.16816.F32 R116, R76, R120, R116 ;  /* 0x000000784c74723c */ /* 0x010ff00000001874 */
[C---:B------:R-:W-:Y:S01]  /*3280*/  HMMA.16816.F32 R156, R72.reuse, R158, R200 ;  /* 0x0000009e489c723c */ /* 0x040fe200000018c8 */
[----:B------:R-:W-:Y:S07]  /*3290*/  LDSM.16.M88.4 R200, [R229+0x3800] ;  /* 0x00380000e5c8783b */ /* 0x000fee0000000200 */
[----:B------:R-:W-:Y:S01]  /*32a0*/  HMMA.16816.F32 R152, R72, R154, R176 ;  /* 0x0000009a4898723c */ /* 0x000fe200000018b0 */
[----:B------:R-:W3:Y:S07]  /*32b0*/  LDSM.16.M88.4 R176, [R232+0x2000] ;  /* 0x00200000e8b0783b */ /* 0x000eee0000000200 */
[C---:B------:R-:W-:Y:S01]  /*32c0*/  HMMA.16816.F32 R120, R76.reuse, R122, R164 ;  /* 0x0000007a4c78723c */ /* 0x040fe200000018a4 */
[----:B------:R-:W4:Y:S07]  /*32d0*/  LDSM.16.M88.4 R164, [R232+0x2800] ;  /* 0x00280000e8a4783b */ /* 0x000f2e0000000200 */
[----:B-1----:R-:W-:Y:S08]  /*32e0*/  HMMA.16816.F32 R44, R76, R32, R44 ;  /* 0x000000204c2c723c */ /* 0x002ff0000000182c */
[----:B-----5:R-:W-:Y:S08]  /*32f0*/  HMMA.16816.F32 R36, R80, R160, R36 ;  /* 0x000000a05024723c */ /* 0x020ff00000001824 */
[----:B------:R-:W-:Y:S01]  /*3300*/  HMMA.16816.F32 R32, R76, R34, R156 ;  /* 0x000000224c20723c */ /* 0x000fe2000000189c */
[----:B------:R-:W1:Y:S07]  /*3310*/  LDSM.16.M88.4 R156, [R232+0x3000] ;  /* 0x00300000e89c783b */ /* 0x000e6e0000000200 */
[----:B------:R-:W-:Y:S01]  /*3320*/  HMMA.16816.F32 R160, R80, R162, R128 ;  /* 0x000000a250a0723c */ /* 0x000fe20000001880 */
[----:B------:R-:W5:Y:S07]  /*3330*/  LDSM.16.M88.4 R128, [R234+0x4000] ;  /* 0x00400000ea80783b */ /* 0x000f6e0000000200 */
[----:B--2---:R-:W-:Y:S08]  /*3340*/  HMMA.16816.F32 R124, R76, R188, R124 ;  /* 0x000000bc4c7c723c */ /* 0x004ff0000000187c */
[----:B------:R-:W-:Y:S08]  /*3350*/  HMMA.16816.F32 R116, R80, R12, R116 ;  /* 0x0000000c5074723c */ /* 0x000ff00000001874 */
[----:B------:R-:W-:Y:S01]  /*3360*/  HMMA.16816.F32 R188, R76, R190, R152 ;  /* 0x000000be4cbc723c */ /* 0x000fe20000001898 */
[----:B------:R-:W2:Y:S07]  /*3370*/  LDSM.16.M88.4 R152, [R232+0x3800] ;  /* 0x00380000e898783b */ /* 0x000eae0000000200 */
[C---:B------:R-:W-:Y:S01]  /*3380*/  HMMA.16816.F32 R12, R80.reuse, R14, R120 ;  /* 0x0000000e500c723c */ /* 0x040fe20000001878 */
[----:B------:R-:W-:Y:S07]  /*3390*/  LDSM.16.M88.4 R120, [R234+0x4800] ;  /* 0x00480000ea78783b */ /* 0x000fee0000000200 */
[C---:B------:R-:W-:Y:S08]  /*33a0*/  HMMA.16816.F32 R44, R80.reuse, R220, R44 ;  /* 0x000000dc502c723c */ /* 0x040ff0000000182c */
[----:B------:R-:W-:Y:S01]  /*33b0*/  HMMA.16816.F32 R220, R80, R222, R32 ;  /* 0x000000de50dc723c */ /* 0x000fe20000001820 */
[----:B------:R-:W1:Y:S07]  /*33c0*/  LDSM.16.M88.4 R32, [R234+0x5000] ;  /* 0x00500000ea20783b */ /* 0x000e6e0000000200 */
[C---:B---3--:R-:W-:Y:S08]  /*33d0*/  HMMA.16816.F32 R36, R84.reuse, R176, R36 ;  /* 0x000000b05424723c */ /* 0x048ff00000001824 */
[C---:B----4-:R-:W-:Y:S08]  /*33e0*/  HMMA.16816.F32 R116, R84.reuse, R164, R116 ;  /* 0x000000a45474723c */ /* 0x050ff00000001874 */
[C---:B------:R-:W-:Y:S01]  /*33f0*/  HMMA.16816.F32 R176, R84.reuse, R178, R160 ;  /* 0x000000b254b0723c */ /* 0x040fe200000018a0 */
[----:B------:R-:W-:Y:S07]  /*3400*/  LDSM.16.M88.4 R160, [R233+0x4800] ;  /* 0x00480000e9a0783b */ /* 0x000fee0000000200 */
[----:B------:R-:W-:Y:S01]  /*3410*/  HMMA.16816.F32 R164, R84, R166, R12 ;  /* 0x000000a654a4723c */ /* 0x000fe2000000180c */
[----:B------:R-:W3:Y:S07]  /*3420*/  LDSM.16.M88.4 R12, [R234+0x5800] ;  /* 0x00580000ea0c783b */ /* 0x000eee0000000200 */
[C---:B------:R-:W-:Y:S08]  /*3430*/  HMMA.16816.F32 R124, R80.reuse, R200, R124 ;  /* 0x000000c8507c723c */ /* 0x040ff0000000187c */
[----:B------:R-:W-:Y:S01]  /*3440*/  HMMA.16816.F32 R200, R80, R202, R188 ;  /* 0x000000ca50c8723c */ /* 0x000fe200000018bc */
[----:B------:R-:W4:Y:S07]  /*3450*/  LDSM.16.M88.4 R188, [R233+0x5000] ;  /* 0x00500000e9bc783b */ /* 0x000f2e0000000200 */
[----:B-1----:R-:W-:Y:S08]  /*3460*/  HMMA.16816.F32 R44, R84, R156, R44 ;  /* 0x0000009c542c723c */ /* 0x002ff0000000182c */
[----:B-----5:R-:W-:Y:S08]  /*3470*/  HMMA.16816.F32 R36, R88, R128, R36 ;  /* 0x000000805824723c */ /* 0x020ff00000001824 */
[----:B------:R-:W-:Y:S08]  /*3480*/  HMMA.16816.F32 R156, R84, R158, R220 ;  /* 0x0000009e549c723c */ /* 0x000ff000000018dc */
[----:B------:R-:W-:Y:S01]  /*3490*/  HMMA.16816.F32 R128, R88, R130, R176 ;  /* 0x000000825880723c */ /* 0x000fe200000018b0 */
[----:B------:R-:W1:Y:S07]  /*34a0*/  LDSM.16.M88.4 R176, [R233+0x5800] ;  /* 0x00580000e9b0783b */ /* 0x000e6e0000000200 */
[C---:B--2---:R-:W-:Y:S08]  /*34b0*/  HMMA.16816.F32 R124, R84.reuse, R152, R124 ;  /* 0x00000098547c723c */ /* 0x044ff0000000187c */
[----:B------:R-:W-:Y:S01]  /*34c0*/  HMMA.16816.F32 R152, R84, R154, R200 ;  /* 0x0000009a5498723c */ /* 0x000fe200000018c8 */
[----:B------:R-:W-:Y:S07]  /*34d0*/  LDSM.16.M88.4 R200, [R229+0x4800] ;  /* 0x00480000e5c8783b */ /* 0x000fee0000000200 */
[----:B------:R-:W-:Y:S08]  /*34e0*/  HMMA.16816.F32 R44, R88, R32, R44 ;  /* 0x00000020582c723c */ /* 0x000ff0000000182c */
[----:B------:R-:W-:Y:S08]  /*34f0*/  HMMA.16816.F32 R36, R92, R212, R36 ;  /* 0x000000d45c24723c */ /* 0x000ff00000001824 */
[----:B------:R-:W-:Y:S01]  /*3500*/  HMMA.16816.F32 R32, R88, R34, R156 ;  /* 0x000000225820723c */ /* 0x000fe2000000189c */
[----:B------:R-:W-:Y:S07]  /*3510*/  LDSM.16.M88.4 R156, [R229+0x5000] ;  /* 0x00500000e59c783b */ /* 0x000fee0000000200 */
[----:B------:R-:W-:Y:S01]  /*3520*/  HMMA.16816.F32 R212, R92, R214, R128 ;  /* 0x000000d65cd4723c */ /* 0x000fe20000001880 */
[----:B------:R-:W2:Y:S07]  /*3530*/  LDSM.16.M88.4 R128, [R229+0x5800] ;  /* 0x00580000e580783b */ /* 0x000eae0000000200 */
[C---:B---3--:R-:W-:Y:S08]  /*3540*/  HMMA.16816.F32 R124, R88.reuse, R12, R124 ;  /* 0x0000000c587c723c */ /* 0x048ff0000000187c */
[C---:B------:R-:W-:Y:S08]  /*3550*/  HMMA.16816.F32 R116, R88.reuse, R120, R116 ;  /* 0x000000785874723c */ /* 0x040ff00000001874 */
[C---:B------:R-:W-:Y:S01]  /*3560*/  HMMA.16816.F32 R120, R88.reuse, R122, R164 ;  /* 0x0000007a5878723c */ /* 0x040fe200000018a4 */
[----:B------:R-:W3:Y:S07]  /*3570*/  LDSM.16.M88.4 R164, [R229+0x4000] ;  /* 0x00400000e5a4783b */ /* 0x000eee0000000200 */
[----:B------:R-:W-:Y:S01]  /*3580*/  HMMA.16816.F32 R12, R88, R14, R152 ;  /* 0x0000000e580c723c */ /* 0x000fe20000001898 */
[----:B------:R-:W-:Y:S07]  /*3590*/  LDSM.16.M88.4 R152, [R232+0x4000] ;  /* 0x00400000e898783b */ /* 0x000fee0000000200 */
[C---:B----4-:R-:W-:Y:S08]  /*35a0*/  HMMA.16816.F32 R44, R92.reuse, R188, R44 ;  /* 0x000000bc5c2c723c */ /* 0x050ff0000000182c */
[C---:B------:R-:W-:Y:S01]  /*35b0*/  HMMA.16816.F32 R188, R92.reuse, R190, R32 ;  /* 0x000000be5cbc723c */ /* 0x040fe20000001820 */
[----:B------:R-:W4:Y:S07]  /*35c0*/  LDSM.16.M88.4 R32, [R232+0x5800] ;  /* 0x00580000e820783b */ /* 0x000f2e0000000200 */
[C---:B-1----:R-:W-:Y:S08]  /*35d0*/  HMMA.16816.F32 R124, R92.reuse, R176, R124 ;  /* 0x000000b05c7c723c */ /* 0x042ff0000000187c */
[C---:B------:R-:W-:Y:S08]  /*35e0*/  HMMA.16816.F32 R116, R92.reuse, R160, R116 ;  /* 0x000000a05c74723c */ /* 0x040ff00000001874 */
[C---:B------:R-:W-:Y:S01]  /*35f0*/  HMMA.16816.F32 R160, R92.reuse, R162, R120 ;  /* 0x000000a25ca0723c */ /* 0x040fe20000001878 */
[----:B------:R-:W1:Y:S07]  /*3600*/  LDSM.16.M88.4 R120, [R232+0x4800] ;  /* 0x00480000e878783b */ /* 0x000e6e0000000200 */
[----:B------:R-:W-:Y:S01]  /*3610*/  HMMA.16816.F32 R176, R92, R178, R12 ;  /* 0x000000b25cb0723c */ /* 0x000fe2000000180c */
[----:B------:R-:W5:Y:S07]  /*3620*/  LDSM.16.M88.4 R12, [R232+0x5000] ;  /* 0x00500000e80c783b */ /* 0x000f6e0000000200 */
[C---:B--2---:R-:W-:Y:S08]  /*3630*/  HMMA.16816.F32 R124, R96.reuse, R128, R124 ;  /* 0x00000080607c723c */ /* 0x044ff0000000187c */
[C---:B---3--:R-:W-:Y:S08]  /*3640*/  HMMA.16816.F32 R36, R96.reuse, R164, R36 ;  /* 0x000000a46024723c */ /* 0x048ff00000001824 */
[C---:B------:R-:W-:Y:S08]  /*3650*/  HMMA.16816.F32 R116, R96.reuse, R200, R116 ;  /* 0x000000c86074723c */ /* 0x040ff00000001874 */
[C---:B------:R-:W-:Y:S08]  /*3660*/  HMMA.16816.F32 R44, R96.reuse, R156, R44 ;  /* 0x0000009c602c723c */ /* 0x040ff0000000182c */
[C---:B------:R-:W-:Y:S08]  /*3670*/  HMMA.16816.F32 R164, R96.reuse, R166, R212 ;  /* 0x000000a660a4723c */ /* 0x040ff000000018d4 */
[C---:B------:R-:W-:Y:S08]  /*3680*/  HMMA.16816.F32 R160, R96.reuse, R202, R160 ;  /* 0x000000ca60a0723c */ /* 0x040ff000000018a0 */
[C---:B------:R-:W-:Y:S08]  /*3690*/  HMMA.16816.F32 R156, R96.reuse, R158, R188 ;  /* 0x0000009e609c723c */ /* 0x040ff000000018bc */
[----:B------:R-:W-:Y:S08]  /*36a0*/  HMMA.16816.F32 R128, R96, R130, R176 ;  /* 0x000000826080723c */ /* 0x000ff000000018b0 */
[----:B----4-:R-:W-:Y:S01]  /*36b0*/  HMMA.16816.F32 R124, R100, R32, R124 ;  /* 0x00000020647c723c */ /* 0x010fe2000000187c */
[----:B------:R-:W-:-:S04]  /*36c0*/  @!P1 IMAD.MOV.U32 R33, RZ, RZ, 0x1 ;  /* 0x00000001ff219424 */ /* 0x000fc800078e00ff */
[----:B------:R2:W-:Y:S03]  /*36d0*/  @!P1 SYNCS.ARRIVE.TRANS64.ART0 RZ, [R2+URZ+0x8], R33 ;  /* 0x0000082102ff99a7 */ /* 0x0005e600085000ff */
[C---:B------:R-:W-:Y:S08]  /*36e0*/  HMMA.16816.F32 R36, R100.reuse, R152, R36 ;  /* 0x000000986424723c */ /* 0x040ff00000001824 */
[C---:B-1----:R-:W-:Y:S08]  /*36f0*/  HMMA.16816.F32 R116, R100.reuse, R120, R116 ;  /* 0x000000786474723c */ /* 0x042ff00000001874 */
[C---:B-----5:R-:W-:Y:S08]  /*3700*/  HMMA.16816.F32 R44, R100.reuse, R12, R44 ;  /* 0x0000000c642c723c */ /* 0x060ff0000000182c */
[C---:B------:R-:W-:Y:S08]  /*3710*/  HMMA.16816.F32 R152, R100.reuse, R154, R164 ;  /* 0x0000009a6498723c */ /* 0x040ff000000018a4 */
[C---:B------:R-:W-:Y:S08]  /*3720*/  HMMA.16816.F32 R120, R100.reuse, R122, R160 ;  /* 0x0000007a6478723c */ /* 0x040ff000000018a0 */
[C---:B------:R-:W-:Y:S08]  /*3730*/  HMMA.16816.F32 R12, R100.reuse, R14, R156 ;  /* 0x0000000e640c723c */ /* 0x040ff0000000189c */
[----:B--2---:R-:W-:Y:S01]  /*3740*/  HMMA.16816.F32 R32, R100, R34, R128 ;  /* 0x000000226420723c */ /* 0x004fe20000001880 */
[----:B------:R-:W-:-:S04]  /*3750*/  NOP ;  /* 0x0000000000007918 */ /* 0x000fc80000000000 */
[----:B------:R-:W-:-:S15]  /*3760*/  @P0 BRA `(.L_x_47) ;  /* 0x0000000400480947 */ /* 0x000fde0003800000 */
[----:B------:R-:W-:Y:S01]  /*3770*/  IMAD.U32 R129, R225, -0x80000000, RZ ;  /* 0x80000000e1817824 */ /* 0x000fe200078e00ff */
[----:B------:R-:W-:Y:S03]  /*3780*/  BSSY B1, `(.L_x_48) ;  /* 0x0000003000017945 */ /* 0x000fe60003800000 */
[----:B------:R-:W1:Y:S02]  /*3790*/  SYNCS.PHASECHK.TRANS64.TRYWAIT P0, [R2+URZ+0x8], R129 ;  /* 0x00000881020075a7 */ /* 0x000e6400080011ff */
[----:B-1----:R-:W-:Y:S05]  /*37a0*/  @!P0 BRA `(.L_x_49) ;  /* 0x0000003000f48947 */ /* 0x002fea0003800000 */
.L_x_87:
[----:B------:R-:W-:Y:S05]  /*37b0*/  BSYNC B1 ;  /* 0x0000000000017941 */ /* 0x000fea0003800000 */
.L_x_48:
[----:B------:R-:W-:Y:S02]  /*37c0*/  ELECT P2, URZ, PT ;  /* 0x0000000000ff782f */ /* 0x000fe40003840000 */
[----:B-1----:R-:W-:Y:S02]  /*37d0*/  LOP3.LUT R129, RZ, R224, RZ, 0x33, !PT ;  /* 0x000000e0ff817212 */ /* 0x002fe400078e33ff */
[----:B------:R-:W-:Y:S01]  /*37e0*/  ELECT P0, URZ, PT ;  /* 0x0000000000ff782f */ /* 0x000fe20003800000 */
[----:B------:R-:W1:Y:S02]  /*37f0*/  S2UR UR20, SR_CTAID.Y ;  /* 0x00000000001479c3 */ /* 0x000e640000002600 */
[----:B------:R-:W-:-:S04]  /*3800*/  IMAD.IADD R129, R226, 0x1, R129 ;  /* 0x00000001e2817824 */ /* 0x000fc800078e0281 */
[----:B------:R-:W-:Y:S02]  /*3810*/  IMAD R130, R129, 0x4, R2 ;  /* 0x0000000481827824 */ /* 0x000fe400078e0202 */
[----:B------:R-:W-:-:S04]  /*3820*/  @P2 IMAD.MOV.U32 R129, RZ, RZ, 0x6000 ;  /* 0x00006000ff812424 */ /* 0x000fc800078e00ff */
[----:B------:R-:W-:Y:S01]  /*3830*/  @P0 VIADD R131, R2, 0x1880 ;  /* 0x0000188002830836 */ /* 0x000fe20000000000 */
[----:B------:R-:W-:Y:S01]  /*3840*/  VOTEU.ANY UP0, P0 ;  /* 0x0000000000ff7886 */ /* 0x000fe20000000100 */
[----:B------:R2:W-:Y:S01]  /*3850*/  @P2 SYNCS.ARRIVE.TRANS64 RZ, [R2+URZ], R129 ;  /* 0x0000008102ff29a7 */ /* 0x0005e200080000ff */
[----:B------:R-:W3:Y:S01]  /*3860*/  LDS R130, [R130+0xd880] ;  /* 0x00d8800082827984 */ /* 0x000ee20000000800 */
[----:B------:R-:W-:Y:S01]  /*3870*/  @P0 IADD3 R128, P2, PT, R230, 0x80, RZ ;  /* 0x00000080e6800810 */ /* 0x000fe20007f5e0ff */
[----:B------:R-:W-:Y:S01]  /*3880*/  VOTEU.ANY UP1, P0 ;  /* 0x0000000000ff7886 */ /* 0x000fe20000020100 */
[----:B------:R-:W-:Y:S01]  /*3890*/  @P0 R2UR UR16, R131 ;  /* 0x00000000831002ca */ /* 0x000fe200000e0000 */
[----:B------:R-:W-:Y:S01]  /*38a0*/  @UP0 UMOV UR18, URZ ;  /* 0x000000ff00120c82 */ /* 0x000fe20008000000 */
[----:B------:R-:W-:Y:S01]  /*38b0*/  @P0 R2UR UR5, R128 ;  /* 0x00000000800502ca */ /* 0x000fe200000e0000 */
[----:B--2---:R-:W-:Y:S01]  /*38c0*/  @P0 IMAD.X R129, RZ, RZ, R231, P2 ;  /* 0x000000ffff810224 */ /* 0x004fe200010e06e7 */
[----:B------:R-:W-:-:S04]  /*38d0*/  PLOP3.LUT P2, PT, PT, PT, PT, 0x8, 0x80 ;  /* 0x000000000080781c */ /* 0x000fc80003f4e170 */
[----:B------:R-:W-:-:S07]  /*38e0*/  @P0 R2UR UR8, R129 ;  /* 0x00000000810802ca */ /* 0x000fce00000e0000 */
[----:B------:R-:W-:-:S06]  /*38f0*/  IMAD.U32 R128, RZ, RZ, UR5 ;  /* 0x00000005ff807e24 */ /* 0x000fcc000f8e00ff */
[----:B------:R-:W-:Y:S01]  /*3900*/  IMAD.U32 R129, RZ, RZ, UR8 ;  /* 0x00000008ff817e24 */ /* 0x000fe2000f8e00ff */
[----:B------:R-:W-:-:S04]  /*3910*/  @P0 R2UR UR8, R128 ;  /* 0x00000000800802ca */ /* 0x000fc800000e0000 */
[----:B------:R-:W-:Y:S01]  /*3920*/  @P0 R2UR UR9, R129 ;  /* 0x00000000810902ca */ /* 0x000fe200000e0000 */
[----:B-1-3--:R-:W-:-:S14]  /*3930*/  IMAD R130, R130, 0x40, R227 ;  /* 0x0000004082827824 */ /* 0x00afdc00078e02e3 */
.L_x_50:
[----:B------:R-:W-:-:S13]  /*3940*/  @P0 ELECT P2, URZ, PT ;  /* 0x0000000000ff082f */ /* 0x000fda0003840000 */
[----:B------:R-:W-:Y:S02]  /*3950*/  @P2 R2UR.BROADCAST UR19, R130 ;  /* 0x00000000821322ca */ /* 0x000fe400008e0000 */
[----:B------:R-:W-:Y:S02]  /*3960*/  @P2 R2UR.BROADCAST UR17, R2 ;  /* 0x00000000021122ca */ /* 0x000fe400008e0000 */
[----:B------:R-:W-:Y:S02]  /*3970*/  @P2 PLOP3.LUT P0, PT, P2, PT, PT, 0x8, 0x80 ;  /* 0x000000000080281c */ /* 0x000fe4000170e170 */
[----:B------:R-:W-:-:S09]  /*3980*/  PLOP3.LUT P2, PT, PT, PT, PT, 0x8, 0x80 ;  /* 0x000000000080781c */ /* 0x000fd20003f4e170 */
[----:B------:R1:W-:Y:S02]  /*3990*/  @UP1 UTMALDG.3D [UR16], [UR8], desc[URZ] ;  /* 0x0000ff10080015b4 */ /* 0x0003e40008011000 */
[----:B-1----:R-:W-:Y:S05]  /*39a0*/  @P0 BRA.U.ANY `(.L_x_50) ;  /* 0xfffffffd00e40947 */ /* 0x002fea000393ffff */
[----:B------:R-:W-:-:S13]  /*39b0*/  ELECT P0, URZ, PT ;  /* 0x0000000000ff782f */ /* 0x000fda0003800000 */
[----:B------:R-:W-:Y:S01]  /*39c0*/  @P0 IADD3 R128, P2, PT, R230, 0x80, RZ ;  /* 0x00000080e6800810 */ /* 0x000fe20007f5e0ff */
[----:B------:R-:W-:Y:S01]  /*39d0*/  VOTEU.ANY UP0, P0 ;  /* 0x0000000000ff7886 */ /* 0x000fe20000000100 */
[----:B------:R-:W-:Y:S02]  /*39e0*/  VOTEU.ANY UP1, P0 ;  /* 0x0000000000ff7886 */ /* 0x000fe40000020100 */
[----:B------:R-:W-:Y:S01]  /*39f0*/  @P0 R2UR UR5, R128 ;  /* 0x00000000800502ca */ /* 0x000fe200000e0000 */
[----:B------:R-:W-:Y:S01]  /*3a00*/  @P0 IMAD.X R129, RZ, RZ, R231, P2 ;  /* 0x000000ffff810224 */ /* 0x000fe200010e06e7 */
[----:B------:R-:W-:Y:S01]  /*3a10*/  PLOP3.LUT P2, PT, PT, PT, PT, 0x8, 0x80 ;  /* 0x000000000080781c */ /* 0x000fe20003f4e170 */
[----:B------:R-:W-:Y:S01]  /*3a20*/  @P0 VIADD R128, R2, 0x3880 ;  /* 0x0000388002800836 */ /* 0x000fe20000000000 */
[----:B------:R-:W-:Y:S02]  /*3a30*/  @UP0 UMOV UR18, 0x40 ;  /* 0x0000004000120882 */ /* 0x000fe40000000000 */
[----:B------:R-:W-:-:S02]  /*3a40*/  @P0 R2UR UR8, R129 ;  /* 0x00000000810802ca */ /* 0x000fc400000e0000 */
[----:B------:R-:W-:-:S05]  /*3a50*/  @P0 R2UR UR16, R128 ;  /* 0x00000000801002ca */ /* 0x000fca00000e0000 */
[----:B------:R-:W-:-:S06]  /*3a60*/  IMAD.U32 R156, RZ, RZ, UR5 ;  /* 0x00000005ff9c7e24 */ /* 0x000fcc000f8e00ff */
[----:B------:R-:W-:Y:S01]  /*3a70*/  IMAD.U32 R157, RZ, RZ, UR8 ;  /* 0x00000008ff9d7e24 */ /* 0x000fe2000f8e00ff */
[----:B------:R-:W-:-:S04]  /*3a80*/  @P0 R2UR UR8, R156 ;  /* 0x000000009c0802ca */ /* 0x000fc800000e0000 */
[----:B------:R-:W-:-:S15]  /*3a90*/  @P0 R2UR UR9, R157 ;  /* 0x000000009d0902ca */ /* 0x000fde00000e0000 */
.L_x_51:
        /* <DEDUP_REMOVED lines=22> */
.L_x_52:
[----:B------:R-:W-:-:S13]  /*3c00*/  @P0 ELECT P2, URZ, PT ;  /* 0x0000000000ff082f */ /* 0x000fda0003840000 */
[----:B------:R-:W-:Y:S02]  /*3c10*/  @P2 R2UR.BROADCAST UR19, R130 ;  /* 0x00000000821322ca */ /* 0x000fe400008e0000 */
[----:B------:R-:W-:Y:S02]  /*3c20*/  @P2 R2UR.BROADCAST UR17, R2 ;  /* 0x00000000021122ca */ /* 0x000fe400008e0000 */
[----:B------:R-:W-:Y:S02]  /*3c30*/  @P2 PLOP3.LUT P0, PT, P2, PT, PT, 0x8, 0x80 ;  /* 0x000000000080281c */ /* 0x000fe4000170e170 */
[----:B------:R-:W-:-:S09]  /*3c40*/  PLOP3.LUT P2, PT, PT, PT, PT, 0x8, 0x80 ;  /* 0x000000000080781c */ /* 0x000fd20003f4e170 */
[----:B------:R1:W-:Y:S02]  /*3c50*/  @UP1 UTMALDG.3D [UR16], [UR8], desc[URZ] ;  /* 0x0000ff10080015b4 */ /* 0x0003e40008011000 */
[----:B-1----:R-:W-:Y:S05]  /*3c60*/  @P0 BRA.U.ANY `(.L_x_52) ;  /* 0xfffffffd00e40947 */ /* 0x002fea000393ffff */
[----:B------:R-:W-:Y:S01]  /*3c70*/  VIADD R224, R224, 0x1 ;  /* 0x00000001e0e07836 */ /* 0x000fe20000000000 */
[----:B------:R-:W-:-:S07]  /*3c80*/  LOP3.LUT R225, R225, 0x1, RZ, 0x3c, !PT ;  /* 0x00000001e1e17812 */ /* 0x000fce00078e3cff */
.L_x_47:
[----:B------:R-:W-:Y:S05]  /*3c90*/  BSYNC B0 ;  /* 0x0000000000007941 */ /* 0x000fea0003800000 */
.L_x_46:
[----:B------:R-:W-:Y:S01]  /*3ca0*/  ISETP.GT.U32.AND P2, PT, R0, 0xf, PT ;  /* 0x0000000f0000780c */ /* 0x000fe20003f44070 */
[----:B------:R-:W-:Y:S01]  /*3cb0*/  BSSY B0, `(.L_x_53) ;  /* 0x00000ae000007945 */ /* 0x000fe20003800000 */
[----:B------:R-:W-:-:S04]  /*3cc0*/  ISETP.NE.AND P0, PT, R4, RZ, PT ;  /* 0x000000ff0400720c */ /* 0x000fc80003f05270 */
[----:B------:R-:W-:-:S07]  /*3cd0*/  FSEL R3, R3, R218, !P0 ;  /* 0x000000da03037208 */ /* 0x000fce0004000000 */
[----:B------:R-:W-:Y:S05]  /*3ce0*/  @P2 BRA `(.L_x_54) ;  /* 0x0000000800a82947 */ /* 0x000fea0003800000 */
[----:B------:R-:W-:Y:S01]  /*3cf0*/  FMUL R128, R44, UR4 ;  /* 0x000000042c807c20 */ /* 0x000fe20008400000 */
        /* <DEDUP_REMOVED lines=13> */
[----:B------:R-:W-:Y:S01]  /*3dd0*/  FMNMX.NAN R13, R33, R156, !PT ;  /* 0x0000009c210d7209 */ /* 0x000fe20007820000 */
[----:B------:R-:W-:Y:S01]  /*3de0*/  FMUL R36, R36, UR4 ;  /* 0x0000000424247c20 */ /* 0x000fe20008400000 */
[----:B------:R-:W-:Y:S01]  /*3df0*/  FMNMX.NAN R37, R12, R162, !PT ;  /* 0x000000a20c257209 */ /* 0x000fe20007820000 */
[----:B------:R-:W-:Y:S01]  /*3e00*/  FMUL R152, R152, UR4 ;  /* 0x0000000498987c20 */ /* 0x000fe20008400000 */
[----:B------:R-:W-:Y:S01]  /*3e10*/  FMNMX.NAN R45, R32, R158, !PT ;  /* 0x0000009e202d7209 */ /* 0x000fe20007820000 */
[----:B------:R-:W-:Y:S01]  /*3e20*/  UMOV UR5, 0xf ;  /* 0x0000000f00057882 */ /* 0x000fe20000000000 */
[----:B------:R-:W-:-:S02]  /*3e30*/  FMNMX.NAN R117, R124, R116, !PT ;  /* 0x000000747c757209 */ /* 0x000fc40007820000 */
[----:B------:R-:W-:Y:S02]  /*3e40*/  FMNMX3.NAN R13, R164, R120, R13, !PT ;  /* 0x00000078a40d7276 */ /* 0x000fe4000782000d */
[----:B------:R-:W-:Y:S02]  /*3e50*/  FMNMX3.NAN R166, R160, R130, R37, !PT ;  /* 0x00000082a0a67276 */ /* 0x000fe40007820025 */
[----:B------:R-:W-:Y:S02]  /*3e60*/  FMNMX3.NAN R176, R152, R44, R45, !PT ;  /* 0x0000002c98b07276 */ /* 0x000fe4000782002d */
[----:B------:R-:W-:Y:S02]  /*3e70*/  FMNMX3.NAN R117, R36, R128, R117, !PT ;  /* 0x0000008024757276 */ /* 0x000fe40007820075 */
[----:B------:R-:W-:-:S04]  /*3e80*/  FMNMX.NAN R13, R13, R166, !PT ;  /* 0x000000a60d0d7209 */ /* 0x000fc80007820000 */
[----:B------:R-:W-:Y:S01]  /*3e90*/  FMNMX3.NAN R13, R117, R176, R13, !PT ;  /* 0x000000b0750d7276 */ /* 0x000fe2000782000d */
[----:B------:R-:W-:Y:S06]  /*3ea0*/  BRA.DIV UR5, `(.L_x_55) ;  /* 0x0000002e054c7947 */ /* 0x000fec000b800000 */
[----:B------:R-:W-:Y:S02]  /*3eb0*/  IMAD.MOV.U32 R178, RZ, RZ, 0xf ;  /* 0x0000000fffb27424 */ /* 0x000fe400078e00ff */
[----:B------:R-:W-:Y:S02]  /*3ec0*/  IMAD.MOV.U32 R45, RZ, RZ, 0xf ;  /* 0x0000000fff2d7424 */ /* 0x000fe400078e00ff */
[----:B------:R-:W-:Y:S01]  /*3ed0*/  IMAD.MOV.U32 R159, RZ, RZ, 0xf ;  /* 0x0000000fff9f7424 */ /* 0x000fe200078e00ff */
[----:B------:R-:W1:Y:S02]  /*3ee0*/  SHFL.BFLY PT, R166, R13, 0x2, 0x1f ;  /* 0x0c401f000da67f89 */ /* 0x000e6400000e0000 */
[----:B-1----:R-:W-:-:S05]  /*3ef0*/  FMNMX R166, R13, R166, !PT ;  /* 0x000000a60da67209 */ /* 0x002fca0007800000 */
[----:B------:R-:W1:Y:S02]  /*3f00*/  SHFL.BFLY PT, R37, R166, 0x1, 0x1f ;  /* 0x0c201f00a6257f89 */ /* 0x000e6400000e0000 */
[----:B-1----:R-:W-:-:S04]  /*3f10*/  FMNMX R176, R166, R37, !PT ;  /* 0x00000025a6b07209 */ /* 0x002fc80007800000 */
[----:B------:R-:W-:-:S04]  /*3f20*/  FMNMX R129, R3, R176, !PT ;  /* 0x000000b003817209 */ /* 0x000fc80007800000 */
[----:B------:R-:W-:-:S05]  /*3f30*/  FSEL R131, R176, R129, !P0 ;  /* 0x00000081b0837208 */ /* 0x000fca0004000000 */
[--C-:B------:R-:W-:Y:S01]  /*3f40*/  FADD R36, R36, -R131.reuse ;  /* 0x8000008324247221 */ /* 0x100fe20000000000 */
[--C-:B------:R-:W-:Y:S01]  /*3f50*/  FADD R160, R160, -R131.reuse ;  /* 0x80000083a0a07221 */ /* 0x100fe20000000000 */
[--C-:B------:R-:W-:Y:S01]  /*3f60*/  FADD R152, R152, -R131.reuse ;  /* 0x8000008398987221 */ /* 0x100fe20000000000 */
[--C-:B------:R-:W-:Y:S01]  /*3f70*/  FADD R164, R164, -R131.reuse ;  /* 0x80000083a4a47221 */ /* 0x100fe20000000000 */
[----:B------:R-:W-:Y:S01]  /*3f80*/  FMUL R36, R36, 1.4426950216293334961 ;  /* 0x3fb8aa3b24247820 */ /* 0x000fe20000400000 */
[----:B------:R-:W-:Y:S01]  /*3f90*/  FMUL R160, R160, 1.4426950216293334961 ;  /* 0x3fb8aa3ba0a07820 */ /* 0x000fe20000400000 */
[----:B------:R-:W-:Y:S01]  /*3fa0*/  FMUL R152, R152, 1.4426950216293334961 ;  /* 0x3fb8aa3b98987820 */ /* 0x000fe20000400000 */
[--C-:B------:R-:W-:Y:S01]  /*3fb0*/  FADD R116, R116, -R131.reuse ;  /* 0x8000008374747221 */ /* 0x100fe20000000000 */
[----:B------:R-:W-:Y:S01]  /*3fc0*/  FMUL R164, R164, 1.4426950216293334961 ;  /* 0x3fb8aa3ba4a47820 */ /* 0x000fe20000400000 */
[----:B------:R-:W-:Y:S01]  /*3fd0*/  MUFU.EX2 R37, R160 ;  /* 0x000000a000257308 */ /* 0x000fe20000000800 */
[--C-:B------:R-:W-:Y:S01]  /*3fe0*/  FADD R128, R128, -R131.reuse ;  /* 0x8000008380807221 */ /* 0x100fe20000000000 */
[----:B------:R-:W-:Y:S01]  /*3ff0*/  FMUL R116, R116, 1.4426950216293334961 ;  /* 0x3fb8aa3b74747820 */ /* 0x000fe20000400000 */
[--C-:B------:R-:W-:Y:S01]  /*4000*/  FADD R162, R162, -R131.reuse ;  /* 0x80000083a2a27221 */ /* 0x100fe20000000000 */
[--C-:B------:R-:W-:Y:S01]  /*4010*/  FADD R44, R44, -R131.reuse ;  /* 0x800000832c2c7221 */ /* 0x100fe20000000000 */
[----:B------:R-:W-:Y:S01]  /*4020*/  FMUL R45, R128, 1.4426950216293334961 ;  /* 0x3fb8aa3b802d7820 */ /* 0x000fe20000400000 */
[--C-:B------:R-:W-:Y:S01]  /*4030*/  FADD R158, R158, -R131.reuse ;  /* 0x800000839e9e7221 */ /* 0x100fe20000000000 */
[----:B------:R-:W-:Y:S01]  /*4040*/  FMUL R162, R162, 1.4426950216293334961 ;  /* 0x3fb8aa3ba2a27820 */ /* 0x000fe20000400000 */
[----:B------:R-:W1:Y:S01]  /*4050*/  MUFU.EX2 R36, R36 ;  /* 0x0000002400247308 */ /* 0x000e620000000800 */
[--C-:B------:R-:W-:Y:S01]  /*4060*/  FADD R156, R156, -R131.reuse ;  /* 0x800000839c9c7221 */ /* 0x100fe20000000000 */
[----:B------:R-:W-:Y:S01]  /*4070*/  FMUL R128, R44, 1.4426950216293334961 ;  /* 0x3fb8aa3b2c807820 */ /* 0x000fe20000400000 */
[----:B------:R-:W-:Y:S01]  /*4080*/  FMUL R158, R158, 1.4426950216293334961 ;  /* 0x3fb8aa3b9e9e7820 */ /* 0x000fe20000400000 */
[--C-:B------:R-:W-:Y:S01]  /*4090*/  FADD R130, R130, -R131.reuse ;  /* 0x8000008382827221 */ /* 0x100fe20000000000 */
[----:B------:R-:W-:Y:S01]  /*40a0*/  FMUL R156, R156, 1.4426950216293334961 ;  /* 0x3fb8aa3b9c9c7820 */ /* 0x000fe20000400000 */
[--C-:B------:R-:W-:Y:S01]  /*40b0*/  FADD R120, R120, -R131.reuse ;  /* 0x8000008378787221 */ /* 0x100fe20000000000 */
[--C-:B------:R-:W-:Y:S01]  /*40c0*/  FADD R12, R12, -R131.reuse ;  /* 0x800000830c0c7221 */ /* 0x100fe20000000000 */
[----:B------:R-:W2:Y:S01]  /*40d0*/  MUFU.EX2 R152, R152 ;  /* 0x0000009800987308 */ /* 0x000ea20000000800 */
[----:B------:R-:W-:Y:S01]  /*40e0*/  FMUL R130, R130, 1.4426950216293334961 ;  /* 0x3fb8aa3b82827820 */ /* 0x000fe20000400000 */
[----:B------:R-:W-:Y:S01]  /*40f0*/  FMUL R120, R120, 1.4426950216293334961 ;  /* 0x3fb8aa3b78787820 */ /* 0x000fe20000400000 */
[--C-:B------:R-:W-:Y:S01]  /*4100*/  FADD R32, R32, -R131.reuse ;  /* 0x8000008320207221 */ /* 0x100fe20000000000 */
[----:B------:R-:W-:Y:S01]  /*4110*/  FMUL R12, R12, 1.4426950216293334961 ;  /* 0x3fb8aa3b0c0c7820 */ /* 0x000fe20000400000 */
[----:B------:R-:W-:-:S02]  /*4120*/  FADD R33, R33, -R131 ;  /* 0x8000008321217221 */ /* 0x000fc40000000000 */
[----:B------:R-:W-:Y:S01]  /*4130*/  FMUL R32, R32, 1.4426950216293334961 ;  /* 0x3fb8aa3b20207820 */ /* 0x000fe20000400000 */
[----:B------:R-:W3:Y:S01]  /*4140*/  MUFU.EX2 R153, R164 ;  /* 0x000000a400997308 */ /* 0x000ee20000000800 */
[----:B-1----:R-:W-:Y:S01]  /*4150*/  FADD R44, RZ, R36 ;  /* 0x00000024ff2c7221 */ /* 0x002fe20000000000 */
[----:B------:R-:W-:-:S03]  /*4160*/  FMUL R33, R33, 1.4426950216293334961 ;  /* 0x3fb8aa3b21217820 */ /* 0x000fc60000400000 */
[----:B------:R-:W-:Y:S01]  /*4170*/  FADD R157, R37, R44 ;  /* 0x0000002c259d7221 */ /* 0x000fe20000000000 */
[----:B------:R-:W-:Y:S02]  /*4180*/  FADD R44, R124, -R131 ;  /* 0x800000837c2c7221 */ /* 0x000fe40000000000 */
[----:B------:R-:W1:Y:S02]  /*4190*/  MUFU.EX2 R116, R116 ;  /* 0x0000007400747308 */ /* 0x000e640000000800 */
[----:B------:R-:W-:-:S06]  /*41a0*/  FMUL R44, R44, 1.4426950216293334961 ;  /* 0x3fb8aa3b2c2c7820 */ /* 0x000fcc0000400000 */
[----:B------:R-:W4:Y:S08]  /*41b0*/  MUFU.EX2 R117, R162 ;  /* 0x000000a200757308 */ /* 0x000f300000000800 */
[----:B------:R-:W5:Y:S08]  /*41c0*/  MUFU.EX2 R13, R158 ;  /* 0x0000009e000d7308 */ /* 0x000f700000000800 */
[----:B------:R2:W1:Y:S08]  /*41d0*/  MUFU.EX2 R121, R156 ;  /* 0x0000009c00797308 */ /* 0x0004700000000800 */
[----:B------:R-:W5:Y:S01]  /*41e0*/  MUFU.EX2 R45, R45 ;  /* 0x0000002d002d7308 */ /* 0x000f620000000800 */
[----:B--2---:R-:W-:-:S04]  /*41f0*/  FADD R156, R152, R157 ;  /* 0x0000009d989c7221 */ /* 0x004fc80000000000 */
[----:B---3--:R-:W-:-:S03]  /*4200*/  FADD R157, R153, R156 ;  /* 0x0000009c999d7221 */ /* 0x008fc60000000000 */
[----:B------:R-:W2:Y:S01]  /*4210*/  MUFU.EX2 R125, R130 ;  /* 0x00000082007d7308 */ /* 0x000ea20000000800 */
[----:B-1----:R-:W-:-:S04]  /*4220*/  FADD R156, R116, R157 ;  /* 0x0000009d749c7221 */ /* 0x002fc80000000000 */
[----:B----4-:R-:W-:-:S03]  /*4230*/  FADD R156, R117, R156 ;  /* 0x0000009c759c7221 */ /* 0x010fc60000000000 */
[----:B------:R-:W1:Y:S01]  /*4240*/  MUFU.EX2 R128, R128 ;  /* 0x0000008000807308 */ /* 0x000e620000000800 */
[----:B-----5:R-:W-:-:S04]  /*4250*/  FADD R158, R13, R156 ;  /* 0x0000009c0d9e7221 */ /* 0x020fc80000000000 */
[----:B------:R-:W-:-:S03]  /*4260*/  FADD R158, R121, R158 ;  /* 0x0000009e799e7221 */ /* 0x000fc60000000000 */
[----:B------:R3:W4:Y:S01]  /*4270*/  MUFU.EX2 R124, R120 ;  /* 0x00000078007c7308 */ /* 0x0007220000000800 */
[----:B------:R-:W-:-:S04]  /*4280*/  FADD R158, R45, R158 ;  /* 0x0000009e2d9e7221 */ /* 0x000fc80000000000 */
[----:B--2---:R-:W-:Y:S01]  /*4290*/  FADD R157, R125, R158 ;  /* 0x0000009e7d9d7221 */ /* 0x004fe20000000000 */
[----:B------:R-:W-:Y:S02]  /*42a0*/  IMAD.MOV.U32 R158, RZ, RZ, 0xf ;  /* 0x0000000fff9e7424 */ /* 0x000fe400078e00ff */
[----:B------:R2:W5:Y:S01]  /*42b0*/  MUFU.EX2 R130, R44 ;  /* 0x0000002c00827308 */ /* 0x0005620000000800 */
[----:B-1----:R-:W-:Y:S01]  /*42c0*/  FADD R157, R128, R157 ;  /* 0x0000009d809d7221 */ /* 0x002fe20000000000 */
[----:B---3--:R-:W-:-:S06]  /*42d0*/  IMAD.MOV.U32 R120, RZ, RZ, R13 ;  /* 0x000000ffff787224 */ /* 0x008fcc00078e000d */
[----:B------:R-:W1:Y:S01]  /*42e0*/  MUFU.EX2 R156, R12 ;  /* 0x0000000c009c7308 */ /* 0x000e620000000800 */
[----:B----4-:R-:W-:Y:S01]  /*42f0*/  FADD R157, R124, R157 ;  /* 0x0000009d7c9d7221 */ /* 0x010fe20000000000 */
[----:B--2---:R-:W-:Y:S02]  /*4300*/  IMAD.MOV.U32 R44, RZ, RZ, R45 ;  /* 0x000000ffff2c7224 */ /* 0x004fe400078e002d */
[----:B------:R-:W-:Y:S02]  /*4310*/  IMAD.MOV.U32 R45, RZ, RZ, R125 ;  /* 0x000000ffff2d7224 */ /* 0x000fe400078e007d */
[----:B------:R-:W-:Y:S02]  /*4320*/  IMAD.MOV.U32 R13, RZ, RZ, R124 ;  /* 0x000000ffff0d7224 */ /* 0x000fe400078e007c */
[----:B------:R-:W2:Y:S01]  /*4330*/  MUFU.EX2 R32, R32 ;  /* 0x0000002000207308 */ /* 0x000ea20000000800 */
[----:B-----5:R-:W-:Y:S01]  /*4340*/  FADD R157, R130, R157 ;  /* 0x0000009d829d7221 */ /* 0x020fe20000000000 */
[----:B------:R-:W-:-:S06]  /*4350*/  IMAD.MOV.U32 R124, RZ, RZ, R130 ;  /* 0x000000ffff7c7224 */ /* 0x000fcc00078e0082 */
[----:B------:R-:W3:Y:S01]  /*4360*/  MUFU.EX2 R33, R33 ;  /* 0x0000002100217308 */ /* 0x000ee20000000800 */
[----:B-1----:R-:W-:Y:S01]  /*4370*/  FADD R157, R156, R157 ;  /* 0x0000009d9c9d7221 */ /* 0x002fe20000000000 */
[----:B------:R-:W-:-:S03]  /*4380*/  IMAD.MOV.U32 R125, RZ, RZ, R156 ;  /* 0x000000ffff7d7224 */ /* 0x000fc600078e009c */
[----:B--2---:R-:W-:-:S04]  /*4390*/  FADD R12, R32, R157 ;  /* 0x0000009d200c7221 */ /* 0x004fc80000000000 */
[----:B---3--:R-:W-:-:S05]  /*43a0*/  FADD R12, R33, R12 ;  /* 0x0000000c210c7221 */ /* 0x008fca0000000000 */
[----:B------:R-:W1:Y:S02]  /*43b0*/  SHFL.BFLY PT, R157, R12, 0x2, 0x1f ;  /* 0x0c401f000c9d7f89 */ /* 0x000e6400000e0000 */
[----:B-1----:R-:W-:Y:S01]  /*43c0*/  FADD R157, R12, R157 ;  /* 0x0000009d0c9d7221 */ /* 0x002fe20000000000 */
[----:B------:R-:W-:-:S04]  /*43d0*/  IMAD.MOV.U32 R12, RZ, RZ, R128 ;  /* 0x000000ffff0c7224 */ /* 0x000fc800078e0080 */
[----:B------:R1:W2:Y:S03]  /*43e0*/  SHFL.BFLY PT, R158, R157, 0x1, 0x1f ;  /* 0x0c201f009d9e7f89 */ /* 0x0002a600000e0000 */
.L_x_93:
[----:B------:R-:W-:Y:S01]  /*43f0*/  BSSY.RECONVERGENT B1, `(.L_x_56) ;  /* 0x0000037000017945 */ /* 0x000fe20003800200 */
[----:B--2---:R-:W-:-:S03]  /*4400*/  FADD R158, R157, R158 ;  /* 0x0000009e9d9e7221 */ /* 0x004fc60000000000 */
[----:B------:R-:W-:Y:S05]  /*4410*/  @!P0 BRA `(.L_x_57) ;  /* 0x0000000000d08947 */ /* 0x000fea0003800000 */
[----:B------:R-:W-:-:S04]  /*4420*/  FADD R129, R218, -R129 ;  /* 0x80000081da817221 */ /* 0x000fc80000000000 */
[----:B------:R-:W-:-:S06]  /*4430*/  FMUL R129, R129, 1.4426950216293334961 ;  /* 0x3fb8aa3b81817820 */ /* 0x000fcc0000400000 */
[----:B------:R-:W2:Y:S02]  /*4440*/  MUFU.EX2 R129, R129 ;  /* 0x0000008100817308 */ /* 0x000ea40000000800 */
[-C--:B--2---:R-:W-:Y:S01]  /*4450*/  FFMA R158, R219, R129.reuse, R158 ;  /* 0x00000081db9e7223 */ /* 0x084fe2000000009e */
[-C--:B------:R-:W-:Y:S01]  /*4460*/  FMUL R29, R29, R129.reuse ;  /* 0x000000811d1d7220 */ /* 0x080fe20000400000 */
        /* <DEDUP_REMOVED lines=46> */
[----:B------:R-:W-:-:S07]  /*4750*/  FMUL R49, R49, R129 ;  /* 0x0000008131317220 */ /* 0x000fce0000400000 */
.L_x_57:
[----:B------:R-:W-:Y:S05]  /*4760*/  BSYNC.RECONVERGENT B1 ;  /* 0x0000000000017941 */ /* 0x000fea0003800200 */
.L_x_56:
[----:B------:R-:W-:Y:S02]  /*4770*/  IMAD.MOV.U32 R218, RZ, RZ, R131 ;  /* 0x000000ffffda7224 */ /* 0x000fe400078e0083 */
[----:B------:R-:W-:-:S07]  /*4780*/  IMAD.MOV.U32 R219, RZ, RZ, R158 ;  /* 0x000000ffffdb7224 */ /* 0x000fce00078e009e */
.L_x_54:
[----:B------:R-:W-:Y:S05]  /*4790*/  BSYNC B0 ;  /* 0x0000000000007941 */ /* 0x000fea0003800000 */
.L_x_53:
[----:B------:R-:W-:-:S04]  /*47a0*/  IMAD.U32 R129, R7, -0x80000000, RZ ;  /* 0x8000000007817824 */ /* 0x000fc800078e00ff */
[----:B------:R-:W2:Y:S02]  /*47b0*/  SYNCS.PHASECHK.TRANS64.TRYWAIT P0, [R2+URZ+0x10], R129 ;  /* 0x00001081020075a7 */ /* 0x000ea400080011ff */
[----:B--2---:R-:W-:Y:S05]  /*47c0*/  @P0 BRA `(.L_x_58) ;  /* 0x0000000000080947 */ /* 0x004fea0003800000 */
[----:B------:R-:W2:Y:S02]  /*47d0*/  SYNCS.PHASECHK.TRANS64.TRYWAIT P0, [R2+URZ+0x10], R129 ;  /* 0x00001081020075a7 */ /* 0x000ea400080011ff */
[----:B--2---:R-:W-:Y:S05]  /*47e0*/  @!P0 BRA `(.L_x_59) ;  /* 0x0000002800a88947 */ /* 0x004fea0003800000 */
.L_x_58:
[----:B------:R-:W-:Y:S01]  /*47f0*/  IMAD R128, R0, 0x80, R0 ;  /* 0x0000008000807824 */ /* 0x000fe200078e0200 */
[----:B------:R-:W-:Y:S05]  /*4800*/  WARPSYNC.ALL ;  /* 0x0000000000007948 */ /* 0x000fea0003800000 */
[----:B------:R-:W-:Y:S01]  /*4810*/  NOP ;  /* 0x0000000000007918 */ /* 0x000fe20000000000 */
[----:B--2---:R-:W-:Y:S01]  /*4820*/  LOP3.LUT R129, R128, 0x790, RZ, 0xc0, !PT ;  /* 0x0000079080817812 */ /* 0x004fe200078ec0ff */
[----:B------:R-:W-:Y:S01]  /*4830*/  VIADD R217, R217, 0x1 ;  /* 0x00000001d9d97836 */ /* 0x000fe20000000000 */
[----:B------:R-:W-:Y:S02]  /*4840*/  F2FP.F16.F32.PACK_AB R155, R155, R154 ;  /* 0x0000009a9b9b723e */ /* 0x000fe400000000ff */
[----:B------:R-:W-:Y:S01]  /*4850*/  F2FP.F16.F32.PACK_AB R154, R153, R152 ;  /* 0x00000098999a723e */ /* 0x000fe200000000ff */
[----:B------:R-:W-:Y:S01]  /*4860*/  IMAD.IADD R160, R2, 0x1, R129 ;  /* 0x0000000102a07824 */ /* 0x000fe200078e0281 */
[----:B------:R-:W-:-:S02]  /*4870*/  F2FP.F16.F32.PACK_AB R153, R39, R38 ;  /* 0x000000262799723e */ /* 0x000fc400000000ff */
[----:B------:R-:W-:Y:S01]  /*4880*/  F2FP.F16.F32.PACK_AB R152, R37, R36 ;  /* 0x000000242598723e */ /* 0x000fe200000000ff */
[C---:B------:R-:W-:Y:S01]  /*4890*/  VIADD R223, R160.reuse, 0x7880 ;  /* 0x00007880a0df7836 */ /* 0x040fe20000000000 */
[----:B------:R-:W-:Y:S01]  /*48a0*/  F2FP.F16.F32.PACK_AB R123, R123, R122 ;  /* 0x0000007a7b7b723e */ /* 0x000fe200000000ff */
[C---:B------:R-:W-:Y:S01]  /*48b0*/  VIADD R221, R160.reuse, 0x78a0 ;  /* 0x000078a0a0dd7836 */ /* 0x040fe20000000000 */
[----:B------:R-:W-:Y:S01]  /*48c0*/  F2FP.F16.F32.PACK_AB R122, R121, R120 ;  /* 0x00000078797a723e */ /* 0x000fe200000000ff */
[C---:B------:R-:W-:Y:S01]  /*48d0*/  VIADD R222, R160.reuse, 0x78c0 ;  /* 0x000078c0a0de7836 */ /* 0x040fe20000000000 */
[----:B------:R-:W-:Y:S01]  /*48e0*/  SHF.R.U32.HI R128, RZ, 0x3, R223 ;  /* 0x00000003ff807819 */ /* 0x000fe200000116df */
[----:B------:R-:W-:Y:S01]  /*48f0*/  VIADD R160, R160, 0x78e0 ;  /* 0x000078e0a0a07836 */ /* 0x000fe20000000000 */
[----:B------:R-:W-:Y:S02]  /*4900*/  F2FP.F16.F32.PACK_AB R121, R119, R118 ;  /* 0x000000767779723e */ /* 0x000fe400000000ff */
[----:B------:R-:W-:-:S02]  /*4910*/  LOP3.LUT R223, R223, 0x70, R128, 0x78, !PT ;  /* 0x00000070dfdf7812 */ /* 0x000fc400078e7880 */
[----:B------:R-:W-:Y:S02]  /*4920*/  SHF.R.U32.HI R128, RZ, 0x3, R221 ;  /* 0x00000003ff807819 */ /* 0x000fe400000116dd */
[----:B------:R-:W-:Y:S01]  /*4930*/  SHF.R.U32.HI R161, RZ, 0x3, R222 ;  /* 0x00000003ffa17819 */ /* 0x000fe200000116de */
[----:B-1----:R-:W1:Y:S01]  /*4940*/  LDSM.16.MT88.4 R156, [R223] ;  /* 0x00000000df9c783b */ /* 0x002e620000004200 */
[----:B------:R-:W-:Y:S02]  /*4950*/  LOP3.LUT R221, R221, 0x70, R128, 0x78, !PT ;  /* 0x00000070dddd7812 */ /* 0x000fe400078e7880 */
[----:B------:R-:W-:Y:S01]  /*4960*/  LOP3.LUT R222, R222, 0x70, R161, 0x78, !PT ;  /* 0x00000070dede7812 */ /* 0x000fe200078e78a1 */
[----:B------:R-:W-:Y:S01]  /*4970*/  LDSM.16.MT88.4 R200, [R223+0x2000] ;  /* 0x00200000dfc8783b */ /* 0x000fe20000004200 */
[----:B------:R-:W-:Y:S02]  /*4980*/  SHF.R.U32.HI R161, RZ, 0x3, R160 ;  /* 0x00000003ffa17819 */ /* 0x000fe400000116a0 */
[----:B------:R-:W-:Y:S01]  /*4990*/  F2FP.F16.F32.PACK_AB R120, R117, R116 ;  /* 0x000000747578723e */ /* 0x000fe200000000ff */
[----:B------:R-:W2:Y:S01]  /*49a0*/  LDSM.16.MT88.4 R128, [R221] ;  /* 0x00000000dd80783b */ /* 0x000ea20000004200 */
[----:B------:R-:W-:-:S02]  /*49b0*/  LOP3.LUT R220, R160, 0x70, R161, 0x78, !PT ;  /* 0x00000070a0dc7812 */ /* 0x000fc400078e78a1 */
[----:B------:R-:W-:Y:S01]  /*49c0*/  F2FP.F16.F32.PACK_AB R15, R15, R14 ;  /* 0x0000000e0f0f723e */ /* 0x000fe200000000ff */
[----:B------:R-:W3:Y:S01]  /*49d0*/  LDSM.16.MT88.4 R176, [R222] ;  /* 0x00000000deb0783b */ /* 0x000ee20000004200 */
[----:B------:R-:W-:Y:S02]  /*49e0*/  F2FP.F16.F32.PACK_AB R14, R13, R12 ;  /* 0x0000000c0d0e723e */ /* 0x000fe400000000ff */
[----:B------:R-:W-:Y:S01]  /*49f0*/  F2FP.F16.F32.PACK_AB R13, R47, R46 ;  /* 0x0000002e2f0d723e */ /* 0x000fe200000000ff */
[----:B------:R-:W4:Y:S01]  /*4a00*/  LDSM.16.MT88.4 R164, [R222+0x2000] ;  /* 0x00200000dea4783b */ /* 0x000f220000004200 */
[----:B------:R-:W-:Y:S02]  /*4a10*/  F2FP.F16.F32.PACK_AB R12, R45, R44 ;  /* 0x0000002c2d0c723e */ /* 0x000fe400000000ff */
[----:B------:R-:W-:Y:S01]  /*4a20*/  F2FP.F16.F32.PACK_AB R35, R35, R34 ;  /* 0x000000222323723e */ /* 0x000fe200000000ff */
[----:B------:R-:W-:Y:S01]  /*4a30*/  LDSM.16.MT88.4 R36, [R220+0x2000] ;  /* 0x00200000dc24783b */ /* 0x000fe20000004200 */
[----:B------:R-:W-:-:S02]  /*4a40*/  F2FP.F16.F32.PACK_AB R34, R33, R32 ;  /* 0x000000202122723e */ /* 0x000fc400000000ff */
[----:B------:R-:W-:Y:S01]  /*4a50*/  F2FP.F16.F32.PACK_AB R33, R127, R126 ;  /* 0x0000007e7f21723e */ /* 0x000fe200000000ff */
[----:B------:R-:W-:Y:S01]  /*4a60*/  LDSM.16.MT88.4 R212, [R220] ;  /* 0x00000000dcd4783b */ /* 0x000fe20000004200 */
[----:B------:R-:W-:Y:S02]  /*4a70*/  F2FP.F16.F32.PACK_AB R32, R125, R124 ;  /* 0x0000007c7d20723e */ /* 0x000fe400000000ff */
[----:B------:R-:W-:Y:S01]  /*4a80*/  PLOP3.LUT P0, PT, PT, PT, PT, 0x80, 0x8 ;  /* 0x000000000008781c */ /* 0x000fe20003f0f070 */
[----:B------:R-:W-:Y:S01]  /*4a90*/  LDSM.16.MT88.4 R188, [R221+0x2000] ;  /* 0x00200000ddbc783b */ /* 0x000fe20000004200 */
[----:B------:R-:W-:-:S03]  /*4aa0*/  LOP3.LUT R7, R7, 0x1, RZ, 0x3c, !PT ;  /* 0x0000000107077812 */ /* 0x000fc600078e3cff */
[----:B------:R-:W-:Y:S04]  /*4ab0*/  LDSM.16.MT88.4 R160, [R221+0x4000] ;  /* 0x00400000dda0783b */ /* 0x000fe80000004200 */
[----:B------:R-:W-:Y:S01]  /*4ac0*/  LDSM.16.MT88.4 R116, [R221+0x2800] ;  /* 0x00280000dd74783b */ /* 0x000fe20000004200 */
[C---:B-1----:R-:W-:Y:S03]  /*4ad0*/  HMMA.16816.F32 R28, R152.reuse, R156, R28 ;  /* 0x0000009c981c723c */ /* 0x042fe6000000181c */
[----:B------:R-:W-:Y:S04]  /*4ae0*/  LDSM.16.MT88.4 R44, [R222+0x3000] ;  /* 0x00300000de2c783b */ /* 0x000fe80000004200 */
[----:B------:R-:W-:Y:S01]  /*4af0*/  LDSM.16.MT88.4 R124, [R221+0x1800] ;  /* 0x00180000dd7c783b */ /* 0x000fe20000004200 */
[C---:B--2---:R-:W-:Y:S08]  /*4b00*/  HMMA.16816.F32 R20, R152.reuse, R128, R20 ;  /* 0x000000809814723c */ /* 0x044ff00000001814 */
[C---:B------:R-:W-:Y:S01]  /*4b10*/  HMMA.16816.F32 R136, R152.reuse, R130, R136 ;  /* 0x000000829888723c */ /* 0x040fe20000001888 */
[----:B------:R-:W1:Y:S07]  /*4b20*/  LDSM.16.MT88.4 R128, [R223+0x4000] ;  /* 0x00400000df80783b */ /* 0x000e6e0000004200 */
[C---:B------:R-:W-:Y:S01]  /*4b30*/  HMMA.16816.F32 R132, R152.reuse, R158, R132 ;  /* 0x0000009e9884723c */ /* 0x040fe20000001884 */
[----:B------:R-:W2:Y:S07]  /*4b40*/  LDSM.16.MT88.4 R156, [R222+0x4000] ;  /* 0x00400000de9c783b */ /* 0x000eae0000004200 */
[C---:B---3--:R-:W-:Y:S08]  /*4b50*/  HMMA.16816.F32 R112, R152.reuse, R176, R112 ;  /* 0x000000b09870723c */ /* 0x048ff00000001870 */
[C---:B------:R-:W-:Y:S01]  /*4b60*/  HMMA.16816.F32 R172, R152.reuse, R178, R172 ;  /* 0x000000b298ac723c */ /* 0x040fe200000018ac */
[----:B------:R-:W3:Y:S07]  /*4b70*/  LDSM.16.MT88.4 R176, [R220+0x4000] ;  /* 0x00400000dcb0783b */ /* 0x000eee0000004200 */
[C---:B----4-:R-:W-:Y:S08]  /*4b80*/  HMMA.16816.F32 R168, R152.reuse, R164, R168 ;  /* 0x000000a498a8723c */ /* 0x050ff000000018a8 */
[C---:B------:R-:W-:Y:S01]  /*4b90*/  HMMA.16816.F32 R16, R152.reuse, R166, R16 ;  /* 0x000000a69810723c */ /* 0x040fe20000001810 */
[----:B------:R-:W-:Y:S07]  /*4ba0*/  LDSM.16.MT88.4 R164, [R223+0x800] ;  /* 0x00080000dfa4783b */ /* 0x000fee0000004200 */
[C---:B-1----:R-:W-:Y:S08]  /*4bb0*/  HMMA.16816.F32 R108, R152.reuse, R128, R108 ;  /* 0x00000080986c723c */ /* 0x042ff0000000186c */
[C---:B------:R-:W-:Y:S01]  /*4bc0*/  HMMA.16816.F32 R128, R152.reuse, R130, R140 ;  /* 0x000000829880723c */ /* 0x040fe2000000188c */
[----:B------:R-:W1:Y:S07]  /*4bd0*/  LDSM.16.MT88.4 R140, [R222+0x800] ;  /* 0x00080000de8c783b */ /* 0x000e6e0000004200 */
[C---:B------:R-:W-:Y:S08]  /*4be0*/  HMMA.16816.F32 R148, R152.reuse, R36, R148 ;  /* 0x000000249894723c */ /* 0x040ff00000001894 */
[C---:B------:R-:W-:Y:S01]  /*4bf0*/  HMMA.16816.F32 R144, R152.reuse, R38, R144 ;  /* 0x000000269890723c */ /* 0x040fe20000001890 */
[----:B------:R-:W4:Y:S07]  /*4c00*/  LDSM.16.MT88.4 R36, [R221+0x800] ;  /* 0x00080000dd24783b */ /* 0x000f2e0000004200 */
[C---:B------:R-:W-:Y:S08]  /*4c10*/  HMMA.16816.F32 R180, R152.reuse, R212, R180 ;  /* 0x000000d498b4723c */ /* 0x040ff000000018b4 */
[C---:B------:R-:W-:Y:S08]  /*4c20*/  HMMA.16816.F32 R208, R152.reuse, R214, R208 ;  /* 0x000000d698d0723c */ /* 0x040ff000000018d0 */
[C---:B------:R-:W-:Y:S08]  /*4c30*/  HMMA.16816.F32 R204, R152.reuse, R200, R204 ;  /* 0x000000c898cc723c */ /* 0x040ff000000018cc */
[C---:B------:R-:W-:Y:S08]  /*4c40*/  HMMA.16816.F32 R196, R152.reuse, R202, R196 ;  /* 0x000000ca98c4723c */ /* 0x040ff000000018c4 */
[C---:B------:R-:W-:Y:S08]  /*4c50*/  HMMA.16816.F32 R192, R152.reuse, R188, R192 ;  /* 0x000000bc98c0723c */ /* 0x040ff000000018c0 */
[C---:B------:R-:W-:Y:S01]  /*4c60*/  HMMA.16816.F32 R184, R152.reuse, R190, R184 ;  /* 0x000000be98b8723c */ /* 0x040fe200000018b8 */
[----:B------:R-:W-:Y:S07]  /*4c70*/  LDSM.16.MT88.4 R188, [R223+0x4800] ;  /* 0x00480000dfbc783b */ /* 0x000fee0000004200 */
[C---:B------:R-:W-:Y:S08]  /*4c80*/  HMMA.16816.F32 R52, R152.reuse, R160, R52 ;  /* 0x000000a09834723c */ /* 0x040ff00000001834 */
[C---:B------:R-:W-:Y:S01]  /*4c90*/  HMMA.16816.F32 R24, R152.reuse, R162, R24 ;  /* 0x000000a29818723c */ /* 0x040fe20000001818 */
[----:B------:R-:W-:Y:S07]  /*4ca0*/  LDSM.16.MT88.4 R160, [R222+0x2800] ;  /* 0x00280000dea0783b */ /* 0x000fee0000004200 */
[C---:B--2---:R-:W-:Y:S08]  /*4cb0*/  HMMA.16816.F32 R104, R152.reuse, R156, R104 ;  /* 0x0000009c9868723c */ /* 0x044ff00000001868 */
[C---:B------:R-:W-:Y:S01]  /*4cc0*/  HMMA.16816.F32 R40, R152.reuse, R158, R40 ;  /* 0x0000009e9828723c */ /* 0x040fe20000001828 */
[----:B------:R-:W2:Y:S07]  /*4cd0*/  LDSM.16.MT88.4 R156, [R220+0x800] ;  /* 0x00080000dc9c783b */ /* 0x000eae0000004200 */
[C---:B---3--:R-:W-:Y:S08]  /*4ce0*/  HMMA.16816.F32 R8, R152.reuse, R176, R8 ;  /* 0x000000b09808723c */ /* 0x048ff00000001808 */
[----:B------:R-:W-:Y:S01]  /*4cf0*/  HMMA.16816.F32 R48, R152, R178, R48 ;  /* 0x000000b29830723c */ /* 0x000fe20000001830 */
[----:B------:R-:W3:Y:S04]  /*4d00*/  LDSM.16.MT88.4 R152, [R223+0x2800] ;  /* 0x00280000df98783b */ /* 0x000ee80000004200 */
[----:B------:R-:W-:Y:S03]  /*4d10*/  LDSM.16.MT88.4 R176, [R221+0x4800] ;  /* 0x00480000ddb0783b */ /* 0x000fe60000004200 */
[C---:B-1----:R-:W-:Y:S08]  /*4d20*/  HMMA.16816.F32 R112, R120.reuse, R140, R112 ;  /* 0x0000008c7870723c */ /* 0x042ff00000001870 */
[C---:B------:R-:W-:Y:S01]  /*4d30*/  HMMA.16816.F32 R172, R120.reuse, R142, R172 ;  /* 0x0000008e78ac723c */ /* 0x040fe200000018ac */
[----:B------:R-:W1:Y:S07]  /*4d40*/  LDSM.16.MT88.4 R140, [R220+0x4800] ;  /* 0x00480000dc8c783b */ /* 0x000e6e0000004200 */
[C---:B------:R-:W-:Y:S08]  /*4d50*/  HMMA.16816.F32 R28, R120.reuse, R164, R28 ;  /* 0x000000a4781c723c */ /* 0x040ff0000000181c */
[C---:B------:R-:W-:Y:S01]  /*4d60*/  HMMA.16816.F32 R132, R120.reuse, R166, R132 ;  /* 0x000000a67884723c */ /* 0x040fe20000001884 */
[----:B------:R-:W5:Y:S07]  /*4d70*/  LDSM.16.MT88.4 R164, [R220+0x2800] ;  /* 0x00280000dca4783b */ /* 0x000f6e0000004200 */
[C---:B----4-:R-:W-:Y:S08]  /*4d80*/  HMMA.16816.F32 R20, R120.reuse, R36, R20 ;  /* 0x000000247814723c */ /* 0x050ff00000001814 */
[C---:B------:R-:W-:Y:S01]  /*4d90*/  HMMA.16816.F32 R136, R120.reuse, R38, R136 ;  /* 0x000000267888723c */ /* 0x040fe20000001888 */
[----:B------:R-:W4:Y:S07]  /*4da0*/  LDSM.16.MT88.4 R36, [R222+0x4800] ;  /* 0x00480000de24783b */ /* 0x000f2e0000004200 */
[C---:B------:R-:W-:Y:S08]  /*4db0*/  HMMA.16816.F32 R192, R120.reuse, R116, R192 ;  /* 0x0000007478c0723c */ /* 0x040ff000000018c0 */
[C---:B------:R-:W-:Y:S01]  /*4dc0*/  HMMA.16816.F32 R184, R120.reuse, R118, R184 ;  /* 0x0000007678b8723c */ /* 0x040fe200000018b8 */
[----:B------:R-:W4:Y:S07]  /*4dd0*/  LDSM.16.MT88.4 R116, [R223+0x1000] ;  /* 0x00100000df74783b */ /* 0x000f2e0000004200 */
[C---:B--2---:R-:W-:Y:S08]  /*4de0*/  HMMA.16816.F32 R180, R120.reuse, R156, R180 ;  /* 0x0000009c78b4723c */ /* 0x044ff000000018b4 */
[C---:B------:R-:W-:Y:S01]  /*4df0*/  HMMA.16816.F32 R208, R120.reuse, R158, R208 ;  /* 0x0000009e78d0723c */ /* 0x040fe200000018d0 */
[----:B------:R-:W-:Y:S07]  /*4e00*/  LDSM.16.MT88.4 R156, [R222+0x1000] ;  /* 0x00100000de9c783b */ /* 0x000fee0000004200 */
[C---:B---3--:R-:W-:Y:S08]  /*4e10*/  HMMA.16816.F32 R204, R120.reuse, R152, R204 ;  /* 0x0000009878cc723c */ /* 0x048ff000000018cc */
[C---:B------:R-:W-:Y:S01]  /*4e20*/  HMMA.16816.F32 R196, R120.reuse, R154, R196 ;  /* 0x0000009a78c4723c */ /* 0x040fe200000018c4 */
[----:B------:R-:W2:Y:S07]  /*4e30*/  LDSM.16.MT88.4 R152, [R221+0x1000] ;  /* 0x00100000dd98783b */ /* 0x000eae0000004200 */
[C---:B-1----:R-:W-:Y:S08]  /*4e40*/  HMMA.16816.F32 R8, R120.reuse, R140, R8 ;  /* 0x0000008c7808723c */ /* 0x042ff00000001808 */
[C---:B------:R-:W-:Y:S01]  /*4e50*/  HMMA.16816.F32 R48, R120.reuse, R142, R48 ;  /* 0x0000008e7830723c */ /* 0x040fe20000001830 */
[----:B------:R-:W1:Y:S07]  /*4e60*/  LDSM.16.MT88.4 R140, [R223+0x5000] ;  /* 0x00500000df8c783b */ /* 0x000e6e0000004200 */
[C---:B------:R-:W-:Y:S08]  /*4e70*/  HMMA.16816.F32 R168, R120.reuse, R160, R168 ;  /* 0x000000a078a8723c */ /* 0x040ff000000018a8 */
[C---:B------:R-:W-:Y:S01]  /*4e80*/  HMMA.16816.F32 R16, R120.reuse, R162, R16 ;  /* 0x000000a27810723c */ /* 0x040fe20000001810 */
[----:B------:R-:W-:Y:S07]  /*4e90*/  LDSM.16.MT88.4 R160, [R220+0x5000] ;  /* 0x00500000dca0783b */ /* 0x000fee0000004200 */
[C---:B-----5:R-:W-:Y:S08]  /*4ea0*/  HMMA.16816.F32 R148, R120.reuse, R164, R148 ;  /* 0x000000a47894723c */ /* 0x060ff00000001894 */
[C---:B------:R-:W-:Y:S01]  /*4eb0*/  HMMA.16816.F32 R144, R120.reuse, R166, R144 ;  /* 0x000000a67890723c */ /* 0x040fe20000001890 */
[----:B------:R-:W-:Y:S07]  /*4ec0*/  LDSM.16.MT88.4 R164, [R223+0x3000] ;  /* 0x00300000dfa4783b */ /* 0x000fee0000004200 */
[C---:B------:R-:W-:Y:S08]  /*4ed0*/  HMMA.16816.F32 R108, R120.reuse, R188, R108 ;  /* 0x000000bc786c723c */ /* 0x040ff0000000186c */
[C---:B------:R-:W-:Y:S08]  /*4ee0*/  HMMA.16816.F32 R128, R120.reuse, R190, R128 ;  /* 0x000000be7880723c */ /* 0x040ff00000001880 */
[C---:B------:R-:W-:Y:S08]  /*4ef0*/  HMMA.16816.F32 R52, R120.reuse, R176, R52 ;  /* 0x000000b07834723c */ /* 0x040ff00000001834 */
[C---:B------:R-:W-:Y:S08]  /*4f00*/  HMMA.16816.F32 R24, R120.reuse, R178, R24 ;  /* 0x000000b27818723c */ /* 0x040ff00000001818 */
[C---:B----4-:R-:W-:Y:S08]  /*4f10*/  HMMA.16816.F32 R104, R120.reuse, R36, R104 ;  /* 0x000000247868723c */ /* 0x050ff00000001868 */
[----:B------:R-:W-:Y:S01]  /*4f20*/  HMMA.16816.F32 R40, R120, R38, R40 ;  /* 0x000000267828723c */ /* 0x000fe20000001828 */
[----:B------:R-:W3:Y:S04]  /*4f30*/  LDSM.16.MT88.4 R36, [R220+0x1000] ;  /* 0x00100000dc24783b */ /* 0x000ee80000004200 */
[----:B------:R-:W4:Y:S03]  /*4f40*/  LDSM.16.MT88.4 R120, [R221+0x3000] ;  /* 0x00300000dd78783b */ /* 0x000f260000004200 */
[C---:B------:R-:W-:Y:S08]  /*4f50*/  HMMA.16816.F32 R28, R12.reuse, R116, R28 ;  /* 0x000000740c1c723c */ /* 0x040ff0000000181c */
[C---:B------:R-:W-:Y:S01]  /*4f60*/  HMMA.16816.F32 R132, R12.reuse, R118, R132 ;  /* 0x000000760c84723c */ /* 0x040fe20000001884 */
[----:B------:R-:W5:Y:S07]  /*4f70*/  LDSM.16.MT88.4 R116, [R220+0x3000] ;  /* 0x00300000dc74783b */ /* 0x000f6e0000004200 */
[C---:B--2---:R-:W-:Y:S08]  /*4f80*/  HMMA.16816.F32 R20, R12.reuse, R152, R20 ;  /* 0x000000980c14723c */ /* 0x044ff00000001814 */
[C---:B------:R-:W-:Y:S01]  /*4f90*/  HMMA.16816.F32 R136, R12.reuse, R154, R136 ;  /* 0x0000009a0c88723c */ /* 0x040fe20000001888 */
[----:B------:R-:W2:Y:S07]  /*4fa0*/  LDSM.16.MT88.4 R152, [R221+0x5000] ;  /* 0x00500000dd98783b */ /* 0x000eae0000004200 */
[C---:B------:R-:W-:Y:S08]  /*4fb0*/  HMMA.16816.F32 R112, R12.reuse, R156, R112 ;  /* 0x0000009c0c70723c */ /* 0x040ff00000001870 */
[C---:B------:R-:W-:Y:S01]  /*4fc0*/  HMMA.16816.F32 R172, R12.reuse, R158, R172 ;  /* 0x0000009e0cac723c */ /* 0x040fe200000018ac */
[----:B------:R-:W2:Y:S07]  /*4fd0*/  LDSM.16.MT88.4 R156, [R222+0x5000] ;  /* 0x00500000de9c783b */ /* 0x000eae0000004200 */
[C---:B-1----:R-:W-:Y:S08]  /*4fe0*/  HMMA.16816.F32 R108, R12.reuse, R140, R108 ;  /* 0x0000008c0c6c723c */ /* 0x042ff0000000186c */
[C---:B------:R-:W-:Y:S01]  /*4ff0*/  HMMA.16816.F32 R128, R12.reuse, R142, R128 ;  /* 0x0000008e0c80723c */ /* 0x040fe20000001880 */
[----:B------:R-:W1:Y:S07]  /*5000*/  LDSM.16.MT88.4 R140, [R223+0x5800] ;  /* 0x00580000df8c783b */ /* 0x000e6e0000004200 */
[C---:B---3--:R-:W-:Y:S08]  /*5010*/  HMMA.16816.F32 R180, R12.reuse, R36, R180 ;  /* 0x000000240cb4723c */ /* 0x048ff000000018b4 */
[C---:B------:R-:W-:Y:S01]  /*5020*/  HMMA.16816.F32 R208, R12.reuse, R38, R208 ;  /* 0x000000260cd0723c */ /* 0x040fe200000018d0 */
[----:B------:R-:W3:Y:S07]  /*5030*/  LDSM.16.MT88.4 R36, [R223+0x1800] ;  /* 0x00180000df24783b */ /* 0x000eee0000004200 */
[C---:B----4-:R-:W-:Y:S08]  /*5040*/  HMMA.16816.F32 R192, R12.reuse, R120, R192 ;  /* 0x000000780cc0723c */ /* 0x050ff000000018c0 */
[C---:B------:R-:W-:Y:S01]  /*5050*/  HMMA.16816.F32 R184, R12.reuse, R122, R184 ;  /* 0x0000007a0cb8723c */ /* 0x040fe200000018b8 */
[----:B------:R-:W-:Y:S07]  /*5060*/  LDSM.16.MT88.4 R120, [R222+0x1800] ;  /* 0x00180000de78783b */ /* 0x000fee0000004200 */
[C---:B------:R-:W-:Y:S08]  /*5070*/  HMMA.16816.F32 R168, R12.reuse, R44, R168 ;  /* 0x0000002c0ca8723c */ /* 0x040ff000000018a8 */
[C---:B------:R-:W-:Y:S01]  /*5080*/  HMMA.16816.F32 R16, R12.reuse, R46, R16 ;  /* 0x0000002e0c10723c */ /* 0x040fe20000001810 */
[----:B------:R-:W4:Y:S07]  /*5090*/  LDSM.16.MT88.4 R44, [R223+0x3800] ;  /* 0x00380000df2c783b */ /* 0x000f2e0000004200 */
[C---:B-----5:R-:W-:Y:S08]  /*50a0*/  HMMA.16816.F32 R148, R12.reuse, R116, R148 ;  /* 0x000000740c94723c */ /* 0x060ff00000001894 */
[C---:B------:R-:W-:Y:S01]  /*50b0*/  HMMA.16816.F32 R144, R12.reuse, R118, R144 ;  /* 0x000000760c90723c */ /* 0x040fe20000001890 */
[----:B------:R-:W5:Y:S07]  /*50c0*/  LDSM.16.MT88.4 R116, [R222+0x3800] ;  /* 0x00380000de74783b */ /* 0x000f6e0000004200 */
[C---:B------:R-:W-:Y:S08]  /*50d0*/  HMMA.16816.F32 R204, R12.reuse, R164, R204 ;  /* 0x000000a40ccc723c */ /* 0x040ff000000018cc */
[C---:B------:R-:W-:Y:S08]  /*50e0*/  HMMA.16816.F32 R196, R12.reuse, R166, R196 ;  /* 0x000000a60cc4723c */ /* 0x040ff000000018c4 */
[C---:B--2---:R-:W-:Y:S08]  /*50f0*/  HMMA.16816.F32 R52, R12.reuse, R152, R52 ;  /* 0x000000980c34723c */ /* 0x044ff00000001834 */
[C---:B------:R-:W-:Y:S01]  /*5100*/  HMMA.16816.F32 R24, R12.reuse, R154, R24 ;  /* 0x0000009a0c18723c */ /* 0x040fe20000001818 */
[----:B------:R-:W-:Y:S07]  /*5110*/  LDSM.16.MT88.4 R152, [R222+0x5800] ;  /* 0x00580000de98783b */ /* 0x000fee0000004200 */
[C---:B------:R-:W-:Y:S08]  /*5120*/  HMMA.16816.F32 R104, R12.reuse, R156, R104 ;  /* 0x0000009c0c68723c */ /* 0x040ff00000001868 */
[C---:B------:R-:W-:Y:S08]  /*5130*/  HMMA.16816.F32 R40, R12.reuse, R158, R40 ;  /* 0x0000009e0c28723c */ /* 0x040ff00000001828 */
[C---:B------:R-:W-:Y:S08]  /*5140*/  HMMA.16816.F32 R8, R12.reuse, R160, R8 ;  /* 0x000000a00c08723c */ /* 0x040ff00000001808 */
[----:B------:R-:W-:Y:S01]  /*5150*/  HMMA.16816.F32 R48, R12, R162, R48 ;  /* 0x000000a20c30723c */ /* 0x000fe20000001830 */
[----:B------:R-:W2:Y:S07]  /*5160*/  LDSM.16.MT88.4 R12, [R221+0x3800] ;  /* 0x00380000dd0c783b */ /* 0x000eae0000004200 */
[C---:B-1----:R-:W-:Y:S08]  /*5170*/  HMMA.16816.F32 R108, R32.reuse, R140, R108 ;  /* 0x0000008c206c723c */ /* 0x042ff0000000186c */
[C---:B---3--:R-:W-:Y:S08]  /*5180*/  HMMA.16816.F32 R28, R32.reuse, R36, R28 ;  /* 0x00000024201c723c */ /* 0x048ff0000000181c */
[C---:B------:R-:W-:Y:S01]  /*5190*/  HMMA.16816.F32 R132, R32.reuse, R38, R132 ;  /* 0x000000262084723c */ /* 0x040fe20000001884 */
[----:B------:R-:W1:Y:S07]  /*51a0*/  LDSM.16.MT88.4 R36, [R221+0x5800] ;  /* 0x00580000dd24783b */ /* 0x000e6e0000004200 */
[C---:B----4-:R-:W-:Y:S08]  /*51b0*/  HMMA.16816.F32 R204, R32.reuse, R44, R204 ;  /* 0x0000002c20cc723c */ /* 0x050ff000000018cc */
[C---:B------:R-:W-:Y:S01]  /*51c0*/  HMMA.16816.F32 R196, R32.reuse, R46, R196 ;  /* 0x0000002e20c4723c */ /* 0x040fe200000018c4 */
[----:B------:R-:W-:Y:S07]  /*51d0*/  LDSM.16.MT88.4 R44, [R220+0x5800] ;  /* 0x00580000dc2c783b */ /* 0x000fee0000004200 */
[C---:B------:R-:W-:Y:S01]  /*51e0*/  HMMA.16816.F32 R140, R32.reuse, R142, R128 ;  /* 0x0000008e208c723c */ /* 0x040fe20000001880 */
[----:B------:R-:W3:Y:S07]  /*51f0*/  LDSM.16.MT88.4 R128, [R220+0x1800] ;  /* 0x00180000dc80783b */ /* 0x000eee0000004200 */
[C---:B------:R-:W-:Y:S08]  /*5200*/  HMMA.16816.F32 R112, R32.reuse, R120, R112 ;  /* 0x000000782070723c */ /* 0x040ff00000001870 */
[C---:B------:R-:W-:Y:S01]  /*5210*/  HMMA.16816.F32 R172, R32.reuse, R122, R172 ;  /* 0x0000007a20ac723c */ /* 0x040fe200000018ac */
[----:B------:R-:W4:Y:S07]  /*5220*/  LDSM.16.MT88.4 R120, [R220+0x3800] ;  /* 0x00380000dc78783b */ /* 0x000f2e0000004200 */
[----:B-----5:R-:W-:Y:S01]  /*5230*/  HMMA.16816.F32 R168, R32, R116, R168 ;  /* 0x0000007420a8723c */ /* 0x020fe200000018a8 */
[----:B------:R-:W-:-:S05]  /*5240*/  VIADD R117, R226, 0xffffffff ;  /* 0xffffffffe2757836 */ /* 0x000fca0000000000 */
[C---:B------:R-:W-:Y:S01]  /*5250*/  ISETP.GE.AND P2, PT, R4.reuse, R117, PT ;  /* 0x000000750400720c */ /* 0x040fe20003f46270 */
[----:B------:R-:W-:Y:S01]  /*5260*/  VIADD R4, R4, 0x1 ;  /* 0x0000000104047836 */ /* 0x000fe20000000000 */
[C---:B--2---:R-:W-:Y:S08]  /*5270*/  HMMA.16816.F32 R192, R32.reuse, R12, R192 ;  /* 0x0000000c20c0723c */ /* 0x044ff000000018c0 */
[----:B------:R-:W-:Y:S01]  /*5280*/  HMMA.16816.F32 R184, R32, R14, R184 ;  /* 0x0000000e20b8723c */ /* 0x000fe200000018b8 */
[----:B------:R-:W-:-:S02]  /*5290*/  @!P1 IMAD.MOV.U32 R15, RZ, RZ, 0x1 ;  /* 0x00000001ff0f9424 */ /* 0x000fc400078e00ff */
[----:B------:R-:W-:-:S04]  /*52a0*/  @!P2 IMAD.U32 R13, R6, -0x80000000, RZ ;  /* 0x80000000060da824 */ /* 0x000fc800078e00ff */
[----:B------:R2:W1:Y:S01]  /*52b0*/  @!P2 SYNCS.PHASECHK.TRANS64.TRYWAIT P0, [R2+URZ], R13 ;  /* 0x0000000d0200a5a7 */ /* 0x00046200080011ff */
[C---:B------:R-:W-:Y:S08]  /*52c0*/  HMMA.16816.F32 R16, R32.reuse, R118, R16 ;  /* 0x000000762010723c */ /* 0x040ff00000001810 */
[----:B------:R-:W-:Y:S01]  /*52d0*/  HMMA.16816.F32 R104, R32, R152, R104 ;  /* 0x000000982068723c */ /* 0x000fe20000001868 */
[----:B------:R2:W-:Y:S01]  /*52e0*/  @!P1 SYNCS.ARRIVE.TRANS64.ART0 RZ, [R2+URZ+0x18], R15 ;  /* 0x0000180f02ff99a7 */ /* 0x0005e200085000ff */
[----:B------:R-:W-:-:S06]  /*52f0*/  ISETP.NE.AND P1, PT, R217, RZ, PT ;  /* 0x000000ffd900720c */ /* 0x000fcc0003f25270 */
[C---:B------:R-:W-:Y:S08]  /*5300*/  HMMA.16816.F32 R40, R32.reuse, R154, R40 ;  /* 0x0000009a2028723c */ /* 0x040ff00000001828 */
[C---:B------:R-:W-:Y:S08]  /*5310*/  HMMA.16816.F32 R20, R32.reuse, R124, R20 ;  /* 0x0000007c2014723c */ /* 0x040ff00000001814 */
[C---:B------:R-:W-:Y:S08]  /*5320*/  HMMA.16816.F32 R136, R32.reuse, R126, R136 ;  /* 0x0000007e2088723c */ /* 0x040ff00000001888 */
[C---:B-1----:R-:W-:Y:S08]  /*5330*/  HMMA.16816.F32 R52, R32.reuse, R36, R52 ;  /* 0x000000242034723c */ /* 0x042ff00000001834 */
[C---:B------:R-:W-:Y:S08]  /*5340*/  HMMA.16816.F32 R24, R32.reuse, R38, R24 ;  /* 0x000000262018723c */ /* 0x040ff00000001818 */
[C---:B---3--:R-:W-:Y:S08]  /*5350*/  HMMA.16816.F32 R180, R32.reuse, R128, R180 ;  /* 0x0000008020b4723c */ /* 0x048ff000000018b4 */
[C---:B------:R-:W-:Y:S08]  /*5360*/  HMMA.16816.F32 R208, R32.reuse, R130, R208 ;  /* 0x0000008220d0723c */ /* 0x040ff000000018d0 */
[C---:B----4-:R-:W-:Y:S08]  /*5370*/  HMMA.16816.F32 R148, R32.reuse, R120, R148 ;  /* 0x000000782094723c */ /* 0x050ff00000001894 */
[C---:B------:R-:W-:Y:S08]  /*5380*/  HMMA.16816.F32 R144, R32.reuse, R122, R144 ;  /* 0x0000007a2090723c */ /* 0x040ff00000001890 */
[C---:B------:R-:W-:Y:S08]  /*5390*/  HMMA.16816.F32 R8, R32.reuse, R44, R8 ;  /* 0x0000002c2008723c */ /* 0x040ff00000001808 */
[----:B------:R-:W-:Y:S01]  /*53a0*/  HMMA.16816.F32 R48, R32, R46, R48 ;  /* 0x0000002e2030723c */ /* 0x000fe20000001830 */
[----:B------:R-:W-:-:S04]  /*53b0*/  NOP ;  /* 0x0000000000007918 */ /* 0x000fc80000000000 */
[----:B--2---:R-:W-:-:S15]  /*53c0*/  @P1 BRA `(.L_x_60) ;  /* 0xffffffd000a81947 */ /* 0x004fde000383ffff */
.L_x_35:
[----:B------:R-:W-:Y:S01]  /*53d0*/  SHF.R.U32.HI R3, RZ, 0x1, R0 ;  /* 0x00000001ff037819 */ /* 0x000fe20000011600 */
[C---:B--2---:R-:W-:Y:S01]  /*53e0*/  IMAD.SHL.U32 R5, R0.reuse, 0x20, RZ ;  /* 0x0000002000057824 */ /* 0x044fe200078e00ff */
[----:B-1----:R-:W1:Y:S01]  /*53f0*/  S2R R65, SR_CTAID.Y ;  /* 0x0000000000417919 */ /* 0x002e620000002600 */
[----:B------:R-:W-:Y:S01]  /*5400*/  IMAD.MOV.U32 R61, RZ, RZ, R21 ;  /* 0x000000ffff3d7224 */ /* 0x000fe200078e0015 */
[C---:B------:R-:W-:Y:S01]  /*5410*/  ISETP.GE.U32.AND P0, PT, R0.reuse, 0x10, PT ;  /* 0x000000100000780c */ /* 0x040fe20003f06070 */
[----:B------:R-:W-:Y:S01]  /*5420*/  IMAD R4, R0, 0x40, R3 ;  /* 0x0000004000047824 */ /* 0x000fe200078e0203 */
[----:B------:R-:W-:Y:S01]  /*5430*/  LOP3.LUT R3, R5, 0x1e0, RZ, 0xc0, !PT ;  /* 0x000001e005037812 */ /* 0x000fe200078ec0ff */
[----:B------:R-:W-:Y:S01]  /*5440*/  IMAD.MOV.U32 R12, RZ, RZ, R20 ;  /* 0x000000ffff0c7224 */ /* 0x000fe200078e0014 */
[----:B------:R-:W-:Y:S01]  /*5450*/  F2FP.F16.F32.PACK_AB R13, R23, R22 ;  /* 0x00000016170d723e */ /* 0x000fe200000000ff */
[----:B------:R-:W-:Y:S01]  /*5460*/  BSSY.RECONVERGENT B0, `(.L_x_61) ;  /* 0x0000069000007945 */ /* 0x000fe20003800200 */
[----:B------:R-:W-:Y:S01]  /*5470*/  LOP3.LUT R4, R4, 0x3c8, RZ, 0xc0, !PT ;  /* 0x000003c804047812 */ /* 0x000fe200078ec0ff */
[----:B------:R-:W-:Y:S01]  /*5480*/  IMAD.MOV.U32 R14, RZ, RZ, R28 ;  /* 0x000000ffff0e7224 */ /* 0x000fe200078e001c */
[----:B------:R-:W-:Y:S01]  /*5490*/  F2FP.F16.F32.PACK_AB R5, R31, R30 ;  /* 0x0000001e1f05723e */ /* 0x000fe200000000ff */
[----:B------:R-:W-:Y:S01]  /*54a0*/  IMAD.MOV.U32 R63, RZ, RZ, R29 ;  /* 0x000000ffff3f7224 */ /* 0x000fe200078e001d */
[----:B------:R-:W-:Y:S01]  /*54b0*/  F2FP.F16.F32.PACK_AB R7, R135, R134 ;  /* 0x000000868707723e */ /* 0x000fe200000000ff */
[----:B------:R-:W-:Y:S01]  /*54c0*/  IMAD.IADD R3, R4, 0x1, -R3 ;  /* 0x0000000104037824 */ /* 0x000fe200078e0a03 */
[----:B------:R-:W-:Y:S01]  /*54d0*/  F2FP.F16.F32.PACK_AB R15, R139, R138 ;  /* 0x0000008a8b0f723e */ /* 0x000fe200000000ff */
[----:B------:R-:W-:-:S02]  /*54e0*/  IMAD.MOV.U32 R58, RZ, RZ, R172 ;  /* 0x000000ffff3a7224 */ /* 0x000fc400078e00ac */
[----:B------:R-:W-:Y:S01]  /*54f0*/  IMAD.MOV.U32 R59, RZ, RZ, R173 ;  /* 0x000000ffff3b7224 */ /* 0x000fe200078e00ad */
[----:B------:R-:W-:Y:S01]  /*5500*/  IADD3 R3, PT, PT, R2, R3, R3 ;  /* 0x0000000302037210 */ /* 0x000fe20007ffe003 */
[----:B------:R-:W-:Y:S02]  /*5510*/  IMAD.MOV.U32 R56, RZ, RZ, R208 ;  /* 0x000000ffff387224 */ /* 0x000fe400078e00d0 */
[----:B------:R-:W-:Y:S02]  /*5520*/  IMAD.MOV.U32 R57, RZ, RZ, R209 ;  /* 0x000000ffff397224 */ /* 0x000fe400078e00d1 */
[C---:B------:R-:W-:Y:S02]  /*5530*/  VIADD R4, R3.reuse, 0x80 ;  /* 0x0000008003047836 */ /* 0x040fe40000000000 */
[----:B------:R-:W-:Y:S02]  /*5540*/  VIADD R3, R3, 0xa0 ;  /* 0x000000a003037836 */ /* 0x000fe40000000000 */
[----:B------:R-:W-:Y:S01]  /*5550*/  IMAD.MOV.U32 R46, RZ, RZ, R196 ;  /* 0x000000ffff2e7224 */ /* 0x000fe200078e00c4 */
[----:B------:R-:W-:Y:S01]  /*5560*/  SHF.R.U32.HI R21, RZ, 0x3, R4 ;  /* 0x00000003ff157819 */ /* 0x000fe20000011604 */
[----:B------:R-:W-:Y:S01]  /*5570*/  IMAD.MOV.U32 R47, RZ, RZ, R197 ;  /* 0x000000ffff2f7224 */ /* 0x000fe200078e00c5 */
[----:B------:R-:W-:Y:S01]  /*5580*/  SHF.R.U32.HI R22, RZ, 0x3, R3 ;  /* 0x00000003ff167819 */ /* 0x000fe20000011603 */
[----:B------:R-:W-:Y:S01]  /*5590*/  IMAD.MOV.U32 R44, RZ, RZ, R184 ;  /* 0x000000ffff2c7224 */ /* 0x000fe200078e00b8 */
[----:B------:R-:W-:Y:S01]  /*55a0*/  LOP3.LUT R20, R4, 0x30, R21, 0x78, !PT ;  /* 0x0000003004147812 */ /* 0x000fe200078e7815 */
[----:B------:R-:W-:Y:S01]  /*55b0*/  IMAD.MOV.U32 R45, RZ, RZ, R185 ;  /* 0x000000ffff2d7224 */ /* 0x000fe200078e00b9 */
[----:B------:R-:W2:Y:S01]  /*55c0*/  S2R R4, SR_CTAID.X ;  /* 0x0000000000047919 */ /* 0x000ea20000002500 */
[----:B------:R-:W-:Y:S01]  /*55d0*/  LOP3.LUT R22, R3, 0x30, R22, 0x78, !PT ;  /* 0x0000003003167812 */ /* 0x000fe200078e7816 */
[----:B------:R-:W-:-:S02]  /*55e0*/  IMAD.MOV.U32 R38, RZ, RZ, R16 ;  /* 0x000000ffff267224 */ /* 0x000fc400078e0010 */
[----:B------:R-:W-:Y:S02]  /*55f0*/  IMAD.MOV.U32 R39, RZ, RZ, R17 ;  /* 0x000000ffff277224 */ /* 0x000fe400078e0011 */
[----:B------:R-:W-:Y:S02]  /*5600*/  IMAD.MOV.U32 R36, RZ, RZ, R140 ;  /* 0x000000ffff247224 */ /* 0x000fe400078e008c */
[----:B------:R-:W-:Y:S02]  /*5610*/  IMAD.MOV.U32 R37, RZ, RZ, R141 ;  /* 0x000000ffff257224 */ /* 0x000fe400078e008d */
[----:B------:R-:W-:Y:S02]  /*5620*/  IMAD.MOV.U32 R34, RZ, RZ, R24 ;  /* 0x000000ffff227224 */ /* 0x000fe400078e0018 */
[----:B------:R-:W-:Y:S02]  /*5630*/  IMAD.MOV.U32 R35, RZ, RZ, R25 ;  /* 0x000000ffff237224 */ /* 0x000fe400078e0019 */
[----:B------:R-:W-:-:S02]  /*5640*/  IMAD.MOV.U32 R32, RZ, RZ, R40 ;  /* 0x000000ffff207224 */ /* 0x000fc400078e0028 */
[----:B------:R-:W-:Y:S02]  /*5650*/  IMAD.MOV.U32 R33, RZ, RZ, R41 ;  /* 0x000000ffff217224 */ /* 0x000fe400078e0029 */
[----:B------:R-:W-:Y:S02]  /*5660*/  IMAD.MOV.U32 R30, RZ, RZ, R8 ;  /* 0x000000ffff1e7224 */ /* 0x000fe400078e0008 */
[----:B------:R-:W-:Y:S02]  /*5670*/  IMAD.MOV.U32 R31, RZ, RZ, R9 ;  /* 0x000000ffff1f7224 */ /* 0x000fe400078e0009 */
[----:B------:R-:W-:Y:S02]  /*5680*/  IMAD.MOV.U32 R28, RZ, RZ, R48 ;  /* 0x000000ffff1c7224 */ /* 0x000fe400078e0030 */
[----:B------:R-:W-:Y:S01]  /*5690*/  IMAD.MOV.U32 R29, RZ, RZ, R49 ;  /* 0x000000ffff1d7224 */ /* 0x000fe200078e0031 */
[----:B-1----:R-:W-:Y:S06]  /*56a0*/  @P0 BRA `(.L_x_62) ;  /* 0x0000000400100947 */ /* 0x002fec0003800000 */
[----:B--2---:R-:W-:Y:S01]  /*56b0*/  IMAD R4, R4, 0x4, R65 ;  /* 0x0000000404047824 */ /* 0x004fe200078e0241 */
[----:B------:R-:W1:Y:S01]  /*56c0*/  LDCU.128 UR8, c[0x0][0x580] ;  /* 0x0000b000ff0877ac */ /* 0x000e620008000c00 */
[----:B------:R-:W-:Y:S01]  /*56d0*/  SHF.R.U32.HI R3, RZ, 0x2, R0 ;  /* 0x00000002ff037819 */ /* 0x000fe20000011600 */
[----:B------:R-:W-:Y:S01]  /*56e0*/  IMAD.SHL.U32 R227, R227, 0x10, RZ ;  /* 0x00000010e3e37824 */ /* 0x000fe200078e00ff */
[----:B------:R-:W-:Y:S01]  /*56f0*/  FSETP.NE.AND P0, PT, R219, RZ, PT ;  /* 0x000000ffdb00720b */ /* 0x000fe20003f05000 */
[----:B------:R-:W-:Y:S02]  /*5700*/  IMAD.SHL.U32 R0, R4, 0x4, RZ ;  /* 0x0000000404007824 */ /* 0x000fe400078e00ff */
[----:B------:R-:W-:-:S03]  /*5710*/  IMAD.MOV.U32 R4, RZ, RZ, 0x3f800000 ;  /* 0x3f800000ff047424 */ /* 0x000fc600078e00ff */
[----:B------:R-:W-:Y:S02]  /*5720*/  IADD3 R3, P1, P2, R227, R0, R3 ;  /* 0x00000000e3037210 */ /* 0x000fe40007a3e003 */
[----:B------:R-:W-:Y:S02]  /*5730*/  SHF.R.S32.HI R227, RZ, 0x1f, R227 ;  /* 0x0000001fffe37819 */ /* 0x000fe400000114e3 */
[----:B------:R-:W-:Y:S01]  /*5740*/  SHF.R.S32.HI R0, RZ, 0x1f, R0 ;  /* 0x0000001fff007819 */ /* 0x000fe20000011400 */
[----:B------:R-:W-:Y:S02]  /*5750*/  IMAD.SHL.U32 R16, R3, 0x4, RZ ;  /* 0x0000000403107824 */ /* 0x000fe400078e00ff */
[----:B------:R-:W2:Y:S01]  /*5760*/  @P0 MUFU.RCP R4, R219 ;  /* 0x000000db00040308 */ /* 0x000ea20000001000 */
[----:B------:R-:W-:Y:S02]  /*5770*/  IADD3.X R0, PT, PT, R227, R0, RZ, P1, P2 ;  /* 0x00000000e3007210 */ /* 0x000fe40000fe44ff */
[----:B-1----:R-:W-:-:S02]  /*5780*/  IADD3 R8, P0, PT, R16, UR10, RZ ;  /* 0x0000000a10087c10 */ /* 0x002fc4000ff1e0ff */
[----:B------:R-:W-:Y:S02]  /*5790*/  SHF.L.U64.HI R0, R3, 0x2, R0 ;  /* 0x0000000203007819 */ /* 0x000fe40000010200 */
[----:B------:R-:W-:Y:S02]  /*57a0*/  IADD3 R16, P1, PT, R16, UR8, RZ ;  /* 0x0000000810107c10 */ /* 0x000fe4000ff3e0ff */
[C---:B------:R-:W-:Y:S02]  /*57b0*/  IADD3.X R9, PT, PT, R0.reuse, UR11, RZ, P0, !PT ;  /* 0x0000000b00097c10 */ /* 0x040fe400087fe4ff */
[----:B------:R-:W-:-:S03]  /*57c0*/  IADD3.X R17, PT, PT, R0, UR9, RZ, P1, !PT ;  /* 0x0000000900117c10 */ /* 0x000fc60008ffe4ff */
[----:B------:R1:W-:Y:S01]  /*57d0*/  STG.E desc[UR6][R8.64], R218 ;  /* 0x000000da08007986 */ /* 0x0003e2000c101906 */
[----:B--2---:R-:W-:-:S03]  /*57e0*/  FMUL R14, R4, R14 ;  /* 0x0000000e040e7220 */ /* 0x004fc60000400000 */
[----:B------:R1:W-:Y:S01]  /*57f0*/  STG.E desc[UR6][R16.64], R219 ;  /* 0x000000db10007986 */ /* 0x0003e2000c101906 */
[C---:B------:R-:W-:Y:S01]  /*5800*/  FMUL R63, R4.reuse, R63 ;  /* 0x0000003f043f7220 */ /* 0x040fe20000400000 */
        /* <DEDUP_REMOVED lines=45> */
[----:B-1----:R-:W-:-:S07]  /*5ae0*/  FMUL R29, R4, R29 ;  /* 0x0000001d041d7220 */ /* 0x002fce0000400000 */
.L_x_62:
[----:B------:R-:W-:Y:S05]  /*5af0*/  BSYNC.RECONVERGENT B0 ;  /* 0x0000000000007941 */ /* 0x000fea0003800200 */
.L_x_61:
[----:B------:R1:W-:Y:S06]  /*5b00*/  MEMBAR.ALL.CTA ;  /* 0x0000000000007992 */ /* 0x0003ec0000008000 */
[----:B-1----:R-:W1:Y:S01]  /*5b10*/  FENCE.VIEW.ASYNC.S ;  /* 0x00000000000073c6 */ /* 0x002e620000000000 */
[----:B------:R-:W-:Y:S01]  /*5b20*/  IMAD.MOV.U32 R21, RZ, RZ, RZ ;  /* 0x000000ffff157224 */ /* 0x000fe200078e00ff */
[----:B------:R-:W-:Y:S01]  /*5b30*/  F2FP.F16.F32.PACK_AB R6, R133, R132 ;  /* 0x000000848506723e */ /* 0x000fe200000000ff */
[----:B------:R-:W-:Y:S01]  /*5b40*/  IMAD.MOV.U32 R23, RZ, RZ, RZ ;  /* 0x000000ffff177224 */ /* 0x000fe200078e00ff */
[----:B--2---:R-:W-:Y:S01]  /*5b50*/  F2FP.F16.F32.PACK_AB R4, R63, R14 ;  /* 0x0000000e3f04723e */ /* 0x004fe200000000ff */
[----:B------:R-:W-:Y:S01]  /*5b60*/  BSSY.RECONVERGENT B0, `(.L_x_63) ;  /* 0x000001e000007945 */ /* 0x000fe20003800200 */
[----:B------:R-:W-:-:S02]  /*5b70*/  MOV R0, R20 ;  /* 0x0000001400007202 */ /* 0x000fc40000000f00 */
[----:B------:R-:W-:Y:S02]  /*5b80*/  MOV R3, R22 ;  /* 0x0000001600037202 */ /* 0x000fe40000000f00 */
[----:B------:R-:W-:Y:S02]  /*5b90*/  F2FP.F16.F32.PACK_AB R14, R137, R136 ;  /* 0x00000088890e723e */ /* 0x000fe400000000ff */
[----:B------:R-:W-:Y:S01]  /*5ba0*/  F2FP.F16.F32.PACK_AB R12, R61, R12 ;  /* 0x0000000c3d0c723e */ /* 0x000fe200000000ff */
[----:B-1----:R-:W-:Y:S01]  /*5bb0*/  BAR.SYNC.DEFER_BLOCKING 0x0 ;  /* 0x0000000000007b1d */ /* 0x002fe20000010000 */
[----:B------:R-:W-:-:S05]  /*5bc0*/  ISETP.NE.AND P2, PT, R228, RZ, PT ;  /* 0x000000ffe400720c */ /* 0x000fca0003f45270 */
[----:B------:R1:W-:Y:S04]  /*5bd0*/  STSM.16.M88.4 [R0], R4 ;  /* 0x0000000400007844 */ /* 0x0003e80000000200 */
[----:B------:R1:W-:Y:S01]  /*5be0*/  STSM.16.M88.4 [R3], R12 ;  /* 0x0000000c03007844 */ /* 0x0003e20000000200 */
[----:B------:R2:W-:Y:S06]  /*5bf0*/  MEMBAR.ALL.CTA ;  /* 0x0000000000007992 */ /* 0x0005ec0000008000 */
[----:B--2---:R-:W2:Y:S02]  /*5c00*/  FENCE.VIEW.ASYNC.S ;  /* 0x00000000000073c6 */ /* 0x004ea40000000000 */
[----:B--2---:R-:W-:Y:S06]  /*5c10*/  BAR.SYNC.DEFER_BLOCKING 0x0 ;  /* 0x0000000000007b1d */ /* 0x004fec0000010000 */
[----:B------:R-:W-:Y:S05]  /*5c20*/  @P2 BRA `(.L_x_64) ;  /* 0x0000000000442947 */ /* 0x000fea0003800000 */
[----:B------:R-:W2:Y:S01]  /*5c30*/  LDCU.64 UR8, c[0x0][0x348] ;  /* 0x00006900ff0877ac */ /* 0x000ea20008000a00 */
[----:B------:R-:W-:Y:S01]  /*5c40*/  R2UR UR20, R65 ;  /* 0x00000000411472ca */ /* 0x000fe200000e0000 */
[----:B-1----:R-:W-:Y:S01]  /*5c50*/  VIADD R4, R2, 0x80 ;  /* 0x0000008002047836 */ /* 0x002fe20000000000 */
[----:B------:R-:W-:Y:S01]  /*5c60*/  PLOP3.LUT P1, PT, PT, PT, PT, 0x80, 0x8 ;  /* 0x000000000008781c */ /* 0x000fe20003f2f070 */
[----:B------:R-:W-:Y:S01]  /*5c70*/  UMOV UR17, URZ ;  /* 0x000000ff00117c82 */ /* 0x000fe20008000000 */
[----:B------:R-:W-:Y:S01]  /*5c80*/  UMOV UR18, URZ ;  /* 0x000000ff00127c82 */ /* 0x000fe20008000000 */
[----:B--2---:R-:W-:-:S04]  /*5c90*/  UIADD3 UR8, UP0, UPT, UR8, 0x180, URZ ;  /* 0x0000018008087890 */ /* 0x004fc8000ff1e0ff */
[----:B------:R-:W-:-:S12]  /*5ca0*/  UIADD3.X UR9, UPT, UPT, URZ, UR9, URZ, UP0, !UPT ;  /* 0x00000009ff097290 */ /* 0x000fd800087fe4ff */
.L_x_65:
[----:B------:R-:W-:Y:S02]  /*5cb0*/  PLOP3.LUT P0, PT, P0, P1, PT, 0xf2, 0x2f ;  /* 0x00000000002f781c */ /* 0x000fe40000703e72 */
[----:B------:R-:W-:Y:S01]  /*5cc0*/  @P1 R2UR P0, UR16, R4 ;  /* 0x00000000041012ca */ /* 0x000fe20000000000 */
[----:B------:R-:W-:-:S07]  /*5cd0*/  UMOV UR19, UR12 ;  /* 0x0000000c00137c82 */ /* 0x000fce0008000000 */
[----:B------:R-:W-:Y:S02]  /*5ce0*/  @P1 PLOP3.LUT P1, PT, P0, PT, PT, 0x80, 0x8 ;  /* 0x000000000008181c */ /* 0x000fe4000072f070 */
[----:B------:R-:W-:-:S03]  /*5cf0*/  PLOP3.LUT P0, PT, PT, PT, PT, 0x80, 0x8 ;  /* 0x000000000008781c */ /* 0x000fc60003f0f070 */
[----:B------:R1:W-:Y:S08]  /*5d00*/  UTMASTG.4D [UR16], [UR8], desc[URZ] ;  /* 0x0000ff10080073b5 */ /* 0x0003f00008019000 */
[----:B-1----:R-:W-:Y:S05]  /*5d10*/  @P1 BRA.U.ANY `(.L_x_65) ;  /* 0xfffffffd00e41947 */ /* 0x002fea000393ffff */
[----:B------:R0:W-:Y:S01]  /*5d20*/  UTMACMDFLUSH ;  /* 0x00000000000079b7 */ /* 0x0001e20000000000 */
[----:B------:R-:W-:-:S04]  /*5d30*/  DEPBAR.LE SB0, 0x2 ;  /* 0x000080800000791a */ /* 0x000fc80000000000 */
.L_x_64:
[----:B------:R-:W-:Y:S05]  /*5d40*/  BSYNC.RECONVERGENT B0 ;  /* 0x0000000000007941 */ /* 0x000fea0003800200 */
.L_x_63:
[----:B------:R-:W-:Y:S01]  /*5d50*/  BAR.SYNC.DEFER_BLOCKING 0x0 ;  /* 0x0000000000007b1d */ /* 0x000fe20000010000 */
[----:B-1----:R-:W-:Y:S02]  /*5d60*/  IADD3 R4, P0, PT, R20, 0x400, RZ ;  /* 0x0000040014047810 */ /* 0x002fe40007f1e0ff */
[----:B------:R-:W-:Y:S02]  /*5d70*/  IADD3 R6, P1, PT, R22, 0x400, RZ ;  /* 0x0000040016067810 */ /* 0x000fe40007f3e0ff */
[----:B------:R-:W-:Y:S01]  /*5d80*/  F2FP.F16.F32.PACK_AB R175, R175, R174 ;  /* 0x000000aeafaf723e */ /* 0x000fe200000000ff */
[----:B------:R-:W-:Y:S01]  /*5d90*/  IMAD.X R5, RZ, RZ, RZ, P0 ;  /* 0x000000ffff057224 */ /* 0x000fe200000e06ff */
[----:B------:R-:W-:Y:S01]  /*5da0*/  F2FP.F16.F32.PACK_AB R173, R115, R114 ;  /* 0x0000007273ad723e */ /* 0x000fe200000000ff */
[----:B------:R-:W-:Y:S01]  /*5db0*/  IMAD.X R7, RZ, RZ, RZ, P1 ;  /* 0x000000ffff077224 */ /* 0x000fe200008e06ff */
[----:B------:R-:W-:Y:S01]  /*5dc0*/  F2FP.F16.F32.PACK_AB R211, R211, R210 ;  /* 0x000000d2d3d3723e */ /* 0x000fe200000000ff */
[----:B------:R-:W-:Y:S01]  /*5dd0*/  BSSY.RECONVERGENT B0, `(.L_x_66) ;  /* 0x0000021000007945 */ /* 0x000fe20003800200 */
[----:B------:R-:W-:Y:S01]  /*5de0*/  MOV R8, R4 ;  /* 0x0000000400087202 */ /* 0x000fe20000000f00 */
[----:B------:R-:W-:Y:S01]  /*5df0*/  VIADD R4, R20, 0x400 ;  /* 0x0000040014047836 */ /* 0x000fe20000000000 */
[----:B------:R-:W-:-:S02]  /*5e00*/  F2FP.F16.F32.PACK_AB R172, R113, R112 ;  /* 0x0000007071ac723e */ /* 0x000fc400000000ff */
[----:B------:R-:W-:Y:S02]  /*5e10*/  F2FP.F16.F32.PACK_AB R174, R59, R58 ;  /* 0x0000003a3bae723e */ /* 0x000fe400000000ff */
[----:B------:R-:W-:Y:S02]  /*5e20*/  F2FP.F16.F32.PACK_AB R209, R183, R182 ;  /* 0x000000b6b7d1723e */ /* 0x000fe400000000ff */
[----:B------:R-:W-:Y:S01]  /*5e30*/  MOV R9, R6 ;  /* 0x0000000600097202 */ /* 0x000fe20000000f00 */
[----:B------:R-:W-:Y:S01]  /*5e40*/  VIADD R6, R22, 0x400 ;  /* 0x0000040016067836 */ /* 0x000fe20000000000 */
[----:B------:R-:W-:Y:S02]  /*5e50*/  F2FP.F16.F32.PACK_AB R208, R181, R180 ;  /* 0x000000b4b5d0723e */ /* 0x000fe400000000ff */
[----:B------:R-:W-:Y:S01]  /*5e60*/  F2FP.F16.F32.PACK_AB R210, R57, R56 ;  /* 0x0000003839d2723e */ /* 0x000fe200000000ff */
        /* <DEDUP_REMOVED lines=10> */
[----:B------:R-:W-:Y:S01]  /*5f10*/  UMOV UR17, 0x20 ;  /* 0x0000002000117882 */ /* 0x000fe20000000000 */
[----:B------:R-:W-:Y:S01]  /*5f20*/  UMOV UR18, URZ ;  /* 0x000000ff00127c82 */ /* 0x000fe20008000000 */
[----:B--2---:R-:W-:-:S04]  /*5f30*/  UIADD3 UR8, UP0, UPT, UR8, 0x180, URZ ;  /* 0x0000018008087890 */ /* 0x004fc8000ff1e0ff */
[----:B------:R-:W-:-:S12]  /*5f40*/  UIADD3.X UR9, UPT, UPT, URZ, UR9, URZ, UP0, !UPT ;  /* 0x00000009ff097290 */ /* 0x000fd800087fe4ff */
.L_x_68:
        /* <DEDUP_REMOVED lines=9> */
.L_x_67:
[----:B------:R-:W-:Y:S05]  /*5fe0*/  BSYNC.RECONVERGENT B0 ;  /* 0x0000000000007941 */ /* 0x000fea0003800200 */
.L_x_66:
[----:B------:R-:W-:Y:S01]  /*5ff0*/  BAR.SYNC.DEFER_BLOCKING 0x0 ;  /* 0x0000000000007b1d */ /* 0x000fe20000010000 */
[C---:B-1----:R-:W-:Y:S01]  /*6000*/  IADD3 R8, P0, PT, R20.reuse, 0x800, RZ ;  /* 0x0000080014087810 */ /* 0x042fe20007f1e0ff */
[----:B------:R-:W-:Y:S01]  /*6010*/  VIADD R20, R20, 0x800 ;  /* 0x0000080014147836 */ /* 0x000fe20000000000 */
[C---:B------:R-:W-:Y:S01]  /*6020*/  IADD3 R12, P1, PT, R22.reuse, 0x800, RZ ;  /* 0x00000800160c7810 */ /* 0x040fe20007f3e0ff */
[----:B------:R-:W-:Y:S01]  /*6030*/  VIADD R22, R22, 0x800 ;  /* 0x0000080016167836 */ /* 0x000fe20000000000 */
[----:B------:R-:W-:Y:S01]  /*6040*/  F2FP.F16.F32.PACK_AB R199, R199, R198 ;  /* 0x000000c6c7c7723e */ /* 0x000fe200000000ff */
[----:B------:R-:W-:Y:S01]  /*6050*/  IMAD.X R9, RZ, RZ, RZ, P0 ;  /* 0x000000ffff097224 */ /* 0x000fe200000e06ff */
[----:B------:R-:W-:Y:S01]  /*6060*/  F2FP.F16.F32.PACK_AB R197, R207, R206 ;  /* 0x000000cecfc5723e */ /* 0x000fe200000000ff */
[----:B------:R-:W-:Y:S01]  /*6070*/  IMAD.X R13, RZ, RZ, RZ, P1 ;  /* 0x000000ffff0d7224 */ /* 0x000fe200008e06ff */
[----:B------:R-:W-:Y:S01]  /*6080*/  F2FP.F16.F32.PACK_AB R187, R187, R186 ;  /* 0x000000babbbb723e */ /* 0x000fe200000000ff */
[----:B------:R-:W-:Y:S01]  /*6090*/  BSSY.RECONVERGENT B0, `(.L_x_69) ;  /* 0x000001f000007945 */ /* 0x000fe20003800200 */
[----:B------:R-:W-:-:S02]  /*60a0*/  MOV R8, R8 ;  /* 0x0000000800087202 */ /* 0x000fc40000000f00 */
[----:B------:R-:W-:Y:S02]  /*60b0*/  F2FP.F16.F32.PACK_AB R196, R205, R204 ;  /* 0x000000cccdc4723e */ /* 0x000fe400000000ff */
[----:B------:R-:W-:Y:S02]  /*60c0*/  F2FP.F16.F32.PACK_AB R198, R47, R46 ;  /* 0x0000002e2fc6723e */ /* 0x000fe400000000ff */
[----:B------:R-:W-:Y:S02]  /*60d0*/  F2FP.F16.F32.PACK_AB R185, R195, R194 ;  /* 0x000000c2c3b9723e */ /* 0x000fe400000000ff */
[----:B------:R-:W-:Y:S02]  /*60e0*/  MOV R12, R12 ;  /* 0x0000000c000c7202 */ /* 0x000fe40000000f00 */
        /* <DEDUP_REMOVED lines=16> */
.L_x_71:
        /* <DEDUP_REMOVED lines=9> */
.L_x_70:
[----:B------:R-:W-:Y:S05]  /*6280*/  BSYNC.RECONVERGENT B0 ;  /* 0x0000000000007941 */ /* 0x000fea0003800200 */
.L_x_69:
[----:B------:R-:W-:Y:S01]  /*6290*/  BAR.SYNC.DEFER_BLOCKING 0x0 ;  /* 0x0000000000007b1d */ /* 0x000fe20000010000 */
[----:B-1----:R-:W-:Y:S02]  /*62a0*/  F2FP.F16.F32.PACK_AB R12, R169, R168 ;  /* 0x000000a8a90c723e */ /* 0x002fe400000000ff */
[----:B------:R-:W-:Y:S02]  /*62b0*/  F2FP.F16.F32.PACK_AB R13, R171, R170 ;  /* 0x000000aaab0d723e */ /* 0x000fe400000000ff */
[----:B------:R-:W-:Y:S01]  /*62c0*/  F2FP.F16.F32.PACK_AB R14, R39, R38 ;  /* 0x00000026270e723e */ /* 0x000fe200000000ff */
[----:B------:R-:W-:Y:S01]  /*62d0*/  BSSY.RECONVERGENT B0, `(.L_x_72) ;  /* 0x000001d000007945 */ /* 0x000fe20003800200 */
[----:B------:R-:W-:Y:S02]  /*62e0*/  F2FP.F16.F32.PACK_AB R15, R19, R18 ;  /* 0x00000012130f723e */ /* 0x000fe400000000ff */
[----:B------:R-:W-:Y:S02]  /*62f0*/  F2FP.F16.F32.PACK_AB R16, R149, R148 ;  /* 0x000000949510723e */ /* 0x000fe400000000ff */
[----:B------:R-:W-:-:S02]  /*6300*/  F2FP.F16.F32.PACK_AB R17, R151, R150 ;  /* 0x000000969711723e */ /* 0x000fc400000000ff */
        /* <DEDUP_REMOVED lines=16> */
.L_x_74:
        /* <DEDUP_REMOVED lines=9> */
.L_x_73:
[----:B------:R-:W-:Y:S05]  /*64a0*/  BSYNC.RECONVERGENT B0 ;  /* 0x0000000000007941 */ /* 0x000fea0003800200 */
.L_x_72:
[----:B------:R-:W-:Y:S01]  /*64b0*/  BAR.SYNC.DEFER_BLOCKING 0x0 ;  /* 0x0000000000007b1d */ /* 0x000fe20000010000 */
[----:B------:R-:W-:Y:S01]  /*64c0*/  IMAD.MOV.U32 R5, RZ, RZ, RZ ;  /* 0x000000ffff057224 */ /* 0x000fe200078e00ff */
[----:B------:R-:W-:Y:S01]  /*64d0*/  F2FP.F16.F32.PACK_AB R143, R143, R142 ;  /* 0x0000008e8f8f723e */ /* 0x000fe200000000ff */
[----:B------:R-:W-:Y:S01]  /*64e0*/  IMAD.MOV.U32 R7, RZ, RZ, RZ ;  /* 0x000000ffff077224 */ /* 0x000fe200078e00ff */
[----:B------:R-:W-:Y:S02]  /*64f0*/  F2FP.F16.F32.PACK_AB R141, R111, R110 ;  /* 0x0000006e6f8d723e */ /* 0x000fe400000000ff */
[----:B------:R-:W-:Y:S01]  /*6500*/  F2FP.F16.F32.PACK_AB R27, R27, R26 ;  /* 0x0000001a1b1b723e */ /* 0x000fe200000000ff */
[----:B------:R-:W-:Y:S01]  /*6510*/  BSSY.RECONVERGENT B0, `(.L_x_75) ;  /* 0x000001f000007945 */ /* 0x000fe20003800200 */
[----:B------:R-:W-:Y:S02]  /*6520*/  MOV R4, R4 ;  /* 0x0000000400047202 */ /* 0x000fe40000000f00 */
[----:B------:R-:W-:-:S02]  /*6530*/  F2FP.F16.F32.PACK_AB R140, R109, R108 ;  /* 0x0000006c6d8c723e */ /* 0x000fc400000000ff */
        /* <DEDUP_REMOVED lines=8> */
[----:B---3--:R-:W3:Y:S02]  /*65c0*/  FENCE.VIEW.ASYNC.S ;  /* 0x00000000000073c6 */ /* 0x008ee40000000000 */
[----:B---3--:R-:W-:Y:S06]  /*65d0*/  BAR.SYNC.DEFER_BLOCKING 0x0 ;  /* 0x0000000000007b1d */ /* 0x008fec0000010000 */
[----:B------:R-:W-:Y:S05]  /*65e0*/  @P2 BRA `(.L_x_76) ;  /* 0x0000000000442947 */ /* 0x000fea0003800000 */
[----:B------:R-:W3:Y:S01]  /*65f0*/  LDCU.64 UR8, c[0x0][0x348] ;  /* 0x00006900ff0877ac */ /* 0x000ee20008000a00 */
[----:B------:R-:W-:Y:S01]  /*6600*/  R2UR UR20, R65 ;  /* 0x00000000411472ca */ /* 0x000fe200000e0000 */
[----:B-1----:R-:W-:Y:S01]  /*6610*/  VIADD R0, R2, 0x480 ;  /* 0x0000048002007836 */ /* 0x002fe20000000000 */
[----:B------:R-:W-:Y:S01]  /*6620*/  PLOP3.LUT P1, PT, PT, PT, PT, 0x80, 0x8 ;  /* 0x000000000008781c */ /* 0x000fe20003f2f070 */
[----:B------:R-:W-:Y:S01]  /*6630*/  UMOV UR17, 0x80 ;  /* 0x0000008000117882 */ /* 0x000fe20000000000 */
[----:B------:R-:W-:Y:S01]  /*6640*/  UMOV UR18, URZ ;  /* 0x000000ff00127c82 */ /* 0x000fe20008000000 */
[----:B---3--:R-:W-:-:S04]  /*6650*/  UIADD3 UR8, UP0, UPT, UR8, 0x180, URZ ;  /* 0x0000018008087890 */ /* 0x008fc8000ff1e0ff */
[----:B------:R-:W-:-:S12]  /*6660*/  UIADD3.X UR9, UPT, UPT, URZ, UR9, URZ, UP0, !UPT ;  /* 0x00000009ff097290 */ /* 0x000fd800087fe4ff */
.L_x_77:
        /* <DEDUP_REMOVED lines=9> */
.L_x_76:
[----:B------:R-:W-:Y:S05]  /*6700*/  BSYNC.RECONVERGENT B0 ;  /* 0x0000000000007941 */ /* 0x000fea0003800200 */
.L_x_75:
        /* <DEDUP_REMOVED lines=17> */
[----:B----4-:R-:W4:Y:S02]  /*6820*/  FENCE.VIEW.ASYNC.S ;  /* 0x00000000000073c6 */ /* 0x010f240000000000 */
[----:B----4-:R-:W-:Y:S06]  /*6830*/  BAR.SYNC.DEFER_BLOCKING 0x0 ;  /* 0x0000000000007b1d */ /* 0x010fec0000010000 */
[----:B------:R-:W-:Y:S05]  /*6840*/  @P2 BRA `(.L_x_79) ;  /* 0x0000000000442947 */ /* 0x000fea0003800000 */
[----:B------:R-:W4:Y:S01]  /*6850*/  LDCU.64 UR8, c[0x0][0x348] ;  /* 0x00006900ff0877ac */ /* 0x000f220008000a00 */
[----:B------:R-:W-:Y:S01]  /*6860*/  R2UR UR20, R65 ;  /* 0x00000000411472ca */ /* 0x000fe200000e0000 */
[----:B------:R-:W-:Y:S01]  /*6870*/  VIADD R2, R2, 0x880 ;  /* 0x0000088002027836 */ /* 0x000fe20000000000 */
[----:B------:R-:W-:Y:S01]  /*6880*/  PLOP3.LUT P1, PT, PT, PT, PT, 0x80, 0x8 ;  /* 0x000000000008781c */ /* 0x000fe20003f2f070 */
[----:B------:R-:W-:Y:S01]  /*6890*/  UMOV UR17, 0xa0 ;  /* 0x000000a000117882 */ /* 0x000fe20000000000 */
[----:B------:R-:W-:Y:S01]  /*68a0*/  UMOV UR18, URZ ;  /* 0x000000ff00127c82 */ /* 0x000fe20008000000 */
[----:B----4-:R-:W-:-:S04]  /*68b0*/  UIADD3 UR8, UP0, UPT, UR8, 0x180, URZ ;  /* 0x0000018008087890 */ /* 0x010fc8000ff1e0ff */
[----:B------:R-:W-:-:S12]  /*68c0*/  UIADD3.X UR9, UPT, UPT, URZ, UR9, URZ, UP0, !UPT ;  /* 0x00000009ff097290 */ /* 0x000fd800087fe4ff */
.L_x_80:
[----:B------:R-:W-:Y:S02]  /*68d0*/  PLOP3.LUT P0, PT, P0, P1, PT, 0xf2, 0x2f ;  /* 0x00000000002f781c */ /* 0x000fe40000703e72 */
[----:B------:R-:W-:Y:S01]  /*68e0*/  @P1 R2UR P0, UR16, R2 ;  /* 0x00000000021012ca */ /* 0x000fe20000000000 */
[----:B------:R-:W-:-:S07]  /*68f0*/  UMOV UR19, UR12 ;  /* 0x0000000c00137c82 */ /* 0x000fce0008000000 */
[----:B------:R-:W-:Y:S02]  /*6900*/  @P1 PLOP3.LUT P1, PT, P0, PT, PT, 0x80, 0x8 ;  /* 0x000000000008181c */ /* 0x000fe4000072f070 */
[----:B------:R-:W-:-:S03]  /*6910*/  PLOP3.LUT P0, PT, PT, PT, PT, 0x80, 0x8 ;  /* 0x000000000008781c */ /* 0x000fc60003f0f070 */
[----:B------:R4:W-:Y:S08]  /*6920*/  UTMASTG.4D [UR16], [UR8], desc[URZ] ;  /* 0x0000ff10080073b5 */ /* 0x0009f00008019000 */
[----:B----4-:R-:W-:Y:S05]  /*6930*/  @P1 BRA.U.ANY `(.L_x_80) ;  /* 0xfffffffd00e41947 */ /* 0x010fea000393ffff */
[----:B------:R0:W-:Y:S01]  /*6940*/  UTMACMDFLUSH ;  /* 0x00000000000079b7 */ /* 0x0001e20000000000 */
[----:B------:R-:W-:-:S04]  /*6950*/  DEPBAR.LE SB0, 0x2 ;  /* 0x000080800000791a */ /* 0x000fc80000000000 */
.L_x_79:
[----:B------:R-:W-:Y:S05]  /*6960*/  BSYNC.RECONVERGENT B0 ;  /* 0x0000000000007941 */ /* 0x000fea0003800200 */
.L_x_78:
[----:B------:R-:W-:Y:S06]  /*6970*/  BAR.SYNC.DEFER_BLOCKING 0x0 ;  /* 0x0000000000007b1d */ /* 0x000fec0000010000 */
[----:B------:R-:W-:Y:S05]  /*6980*/  EXIT ;  /* 0x000000000000794d */ /* 0x000fea0003800000 */
.L_x_4:
[----:B------:R-:W-:Y:S02]  /*6990*/  IMAD.MOV.U32 R2, RZ, RZ, -0x80000000 ;  /* 0x80000000ff027424 */ /* 0x000fe400078e00ff */
[----:B--2---:R-:W-:-:S04]  /*69a0*/  IMAD.MOV.U32 R3, RZ, RZ, -0x80000000 ;  /* 0x80000000ff037424 */ /* 0x004fc800078e00ff */
[----:B------:R2:W3:Y:S03]  /*69b0*/  SYNCS.PHASECHK.TRANS64.TRYWAIT P0, [R7+URZ+0x28], R3 ;  /* 0x00002803070075a7 */ /* 0x0004e600080011ff */
[----:B---3--:R-:W-:Y:S05]  /*69c0*/  @!P0 NANOSLEEP.SYNCS 0x989680 ;  /* 0x009896800000895d */ /* 0x008fea0003900000 */
[----:B------:R-:W3:Y:S02]  /*69d0*/  @!P0 SYNCS.PHASECHK.TRANS64 P0, [R7+URZ+0x28], R3 ;  /* 0x00002803070085a7 */ /* 0x000ee400080010ff */
[----:B---3--:R-:W-:Y:S05]  /*69e0*/  @!P0 BRA `(.L_x_4) ;  /* 0xfffffffc00e88947 */ /* 0x008fea000383ffff */
[----:B------:R-:W-:Y:S05]  /*69f0*/  BRA `(.L_x_81) ;  /* 0xffffff9c000c7947 */ /* 0x000fea000383ffff */
.L_x_29:
[----:B---3--:R-:W-:Y:S02]  /*6a00*/  IMAD.MOV.U32 R2, RZ, RZ, -0x80000000 ;  /* 0x80000000ff027424 */ /* 0x008fe400078e00ff */
[----:B--2---:R-:W-:-:S04]  /*6a10*/  IMAD.MOV.U32 R3, RZ, RZ, -0x80000000 ;  /* 0x80000000ff037424 */ /* 0x004fc800078e00ff */
[----:B------:R2:W3:Y:S03]  /*6a20*/  SYNCS.PHASECHK.TRANS64.TRYWAIT P0, [R7+URZ+0x8], R3 ;  /* 0x00000803070075a7 */ /* 0x0004e600080011ff */
[----:B---3--:R-:W-:Y:S05]  /*6a30*/  @!P0 NANOSLEEP.SYNCS 0x989680 ;  /* 0x009896800000895d */ /* 0x008fea0003900000 */
[----:B------:R-:W3:Y:S02]  /*6a40*/  @!P0 SYNCS.PHASECHK.TRANS64 P0, [R7+URZ+0x8], R3 ;  /* 0x00000803070085a7 */ /* 0x000ee400080010ff */
[----:B---3--:R-:W-:Y:S05]  /*6a50*/  @!P0 BRA `(.L_x_29) ;  /* 0xfffffffc00e88947 */ /* 0x008fea000383ffff */
[----:B------:R-:W-:Y:S05]  /*6a60*/  BRA `(.L_x_82) ;  /* 0xffffffb000507947 */ /* 0x000fea000383ffff */
.L_x_34:
[----:B-1----:R1:W2:Y:S02]  /*6a70*/  SYNCS.PHASECHK.TRANS64.TRYWAIT P2, [R2+URZ+0x20], RZ ;  /* 0x000020ff020075a7 */ /* 0x0022a400080411ff */
[----:B--2---:R-:W-:Y:S05]  /*6a80*/  @!P2 NANOSLEEP.SYNCS 0x989680 ;  /* 0x009896800000a95d */ /* 0x004fea0003900000 */
[----:B------:R-:W2:Y:S02]  /*6a90*/  @!P2 SYNCS.PHASECHK.TRANS64 P2, [R2+URZ+0x20], RZ ;  /* 0x000020ff0200a5a7 */ /* 0x000ea400080410ff */
[----:B--2---:R-:W-:Y:S05]  /*6aa0*/  @!P2 BRA `(.L_x_34) ;  /* 0xfffffffc00f0a947 */ /* 0x004fea000383ffff */
[----:B------:R-:W-:Y:S05]  /*6ab0*/  BRA `(.L_x_33) ;  /* 0xffffffb800247947 */ /* 0x000fea000383ffff */
.L_x_38:
[----:B------:R-:W-:-:S07]  /*6ac0*/  IMAD.MOV.U32 R13, RZ, RZ, R12 ;  /* 0x000000ffff0d7224 */ /* 0x000fce00078e000c */
.L_x_83:
[----:B-1----:R1:W2:Y:S02]  /*6ad0*/  SYNCS.PHASECHK.TRANS64.TRYWAIT P0, [R15+URZ], R13 ;  /* 0x0000000d0f0075a7 */ /* 0x0022a400080011ff */
[----:B--2---:R-:W-:Y:S05]  /*6ae0*/  @!P0 NANOSLEEP.SYNCS 0x989680 ;  /* 0x009896800000895d */ /* 0x004fea0003900000 */
[----:B------:R-:W2:Y:S02]  /*6af0*/  @!P0 SYNCS.PHASECHK.TRANS64 P0, [R15+URZ], R13 ;  /* 0x0000000d0f0085a7 */ /* 0x000ea400080010ff */
[----:B--2---:R-:W-:Y:S05]  /*6b00*/  @!P0 BRA `(.L_x_83) ;  /* 0xfffffffc00f08947 */ /* 0x004fea000383ffff */
[----:B------:R-:W-:Y:S05]  /*6b10*/  BRA `(.L_x_37) ;  /* 0xffffffb800fc7947 */ /* 0x000fea000383ffff */
.L_x_42:
[----:B------:R-:W-:-:S07]  /*6b20*/  IMAD.MOV.U32 R13, RZ, RZ, R12 ;  /* 0x000000ffff0d7224 */ /* 0x000fce00078e000c */
.L_x_84:
[----:B-1----:R1:W2:Y:S02]  /*6b30*/  SYNCS.PHASECHK.TRANS64.TRYWAIT P0, [R15+URZ+0x18], R13 ;  /* 0x0000180d0f0075a7 */ /* 0x0022a400080011ff */
[----:B--2---:R-:W-:Y:S05]  /*6b40*/  @!P0 NANOSLEEP.SYNCS 0x989680 ;  /* 0x009896800000895d */ /* 0x004fea0003900000 */
[----:B------:R-:W2:Y:S02]  /*6b50*/  @!P0 SYNCS.PHASECHK.TRANS64 P0, [R15+URZ+0x18], R13 ;  /* 0x0000180d0f0085a7 */ /* 0x000ea400080010ff */
[----:B--2---:R-:W-:Y:S05]  /*6b60*/  @!P0 BRA `(.L_x_84) ;  /* 0xfffffffc00f08947 */ /* 0x004fea000383ffff */
[----:B------:R-:W-:Y:S05]  /*6b70*/  BRA `(.L_x_85) ;  /* 0xffffffbc000c7947 */ /* 0x000fea000383ffff */
.L_x_49:
[----:B------:R-:W-:-:S07]  /*6b80*/  IMAD.MOV.U32 R128, RZ, RZ, R129 ;  /* 0x000000ffff807224 */ /* 0x000fce00078e0081 */
.L_x_86:
[----:B-1----:R1:W2:Y:S02]  /*6b90*/  SYNCS.PHASECHK.TRANS64.TRYWAIT P0, [R2+URZ+0x8], R129 ;  /* 0x00000881020075a7 */ /* 0x0022a400080011ff */
[----:B--2---:R-:W-:Y:S05]  /*6ba0*/  @!P0 NANOSLEEP.SYNCS 0x989680 ;  /* 0x009896800000895d */ /* 0x004fea0003900000 */
[----:B------:R-:W2:Y:S02]  /*6bb0*/  @!P0 SYNCS.PHASECHK.TRANS64 P0, [R2+URZ+0x8], R129 ;  /* 0x00000881020085a7 */ /* 0x000ea400080010ff */
[----:B--2---:R-:W-:Y:S05]  /*6bc0*/  @!P0 BRA `(.L_x_86) ;  /* 0xfffffffc00f08947 */ /* 0x004fea000383ffff */
[----:B------:R-:W-:Y:S05]  /*6bd0*/  BRA `(.L_x_87) ;  /* 0xffffffc800f47947 */ /* 0x000fea000383ffff */
.L_x_55:
[----:B------:R-:W-:Y:S01]  /*6be0*/  BSSY B1, `(.L_x_88) ;  /* 0x0000008000017945 */ /* 0x000fe20003800000 */
[----:B------:R-:W-:Y:S02]  /*6bf0*/  IMAD.MOV.U32 R176, RZ, RZ, R13 ;  /* 0x000000ffffb07224 */ /* 0x000fe400078e000d */
[----:B------:R-:W-:Y:S02]  /*6c00*/  IMAD.MOV.U32 R163, RZ, RZ, 0x2 ;  /* 0x00000002ffa37424 */ /* 0x000fe400078e00ff */
[----:B------:R-:W-:Y:S02]  /*6c10*/  IMAD.MOV.U32 R178, RZ, RZ, 0x1f ;  /* 0x0000001fffb27424 */ /* 0x000fe400078e00ff */
[----:B------:R-:W-:-:S07]  /*6c20*/  IMAD.MOV.U32 R159, RZ, RZ, 0xf ;  /* 0x0000000fff9f7424 */ /* 0x000fce00078e00ff */
[----:B------:R-:W-:Y:S05]  /*6c30*/  WARPSYNC.COLLECTIVE R159, `(.L_x_89) ;  /* 0x000000009f087348 */ /* 0x000fea0003c00000 */
[----:B------:R1:W2:Y:S02]  /*6c40*/  SHFL.BFLY P2, R161, R176, R163, R178 ;  /* 0x0c0000a3b0a17389 */ /* 0x0002a400000400b2 */
[----:B-12---:R-:W-:Y:S05]  /*6c50*/  ENDCOLLECTIVE ;  /* 0x000000000000791b */ /* 0x006fea0003800000 */
.L_x_89:
[----:B------:R-:W-:Y:S05]  /*6c60*/  BSYNC B1 ;  /* 0x0000000000017941 */ /* 0x000fea0003800000 */
.L_x_88:
[----:B------:R-:W-:Y:S02]  /*6c70*/  IMAD.MOV.U32 R166, RZ, RZ, R161 ;  /* 0x000000ffffa67224 */ /* 0x000fe400078e00a1 */
[----:B------:R-:W-:Y:S02]  /*6c80*/  IMAD.MOV.U32 R163, RZ, RZ, 0x1 ;  /* 0x00000001ffa37424 */ /* 0x000fe400078e00ff */
[----:B------:R-:W-:Y:S01]  /*6c90*/  IMAD.MOV.U32 R178, RZ, RZ, 0x1f ;  /* 0x0000001fffb27424 */ /* 0x000fe200078e00ff */
[----:B------:R-:W-:Y:S01]  /*6ca0*/  FMNMX R166, R13, R166, !PT ;  /* 0x000000a60da67209 */ /* 0x000fe20007800000 */
[----:B------:R-:W-:-:S04]  /*6cb0*/  IMAD.MOV.U32 R159, RZ, RZ, 0xf ;  /* 0x0000000fff9f7424 */ /* 0x000fc800078e00ff */
[----:B------:R-:W-:-:S07]  /*6cc0*/  IMAD.MOV.U32 R176, RZ, RZ, R166 ;  /* 0x000000ffffb07224 */ /* 0x000fce00078e00a6 */
[----:B------:R-:W-:Y:S05]  /*6cd0*/  WARPSYNC.COLLECTIVE R159, `(.L_x_90) ;  /* 0x000000009f087348 */ /* 0x000fea0003c00000 */
[----:B------:R1:W2:Y:S02]  /*6ce0*/  SHFL.BFLY P2, R161, R176, R163, R178 ;  /* 0x0c0000a3b0a17389 */ /* 0x0002a400000400b2 */
[----:B-12---:R-:W-:Y:S05]  /*6cf0*/  ENDCOLLECTIVE ;  /* 0x000000000000791b */ /* 0x006fea0003800000 */
.L_x_90:
[----:B------:R-:W-:Y:S02]  /*6d00*/  IMAD.MOV.U32 R163, RZ, RZ, 0x2 ;  /* 0x00000002ffa37424 */ /* 0x000fe400078e00ff */
[----:B------:R-:W-:-:S05]  /*6d10*/  IMAD.MOV.U32 R37, RZ, RZ, R161 ;  /* 0x000000ffff257224 */ /* 0x000fca00078e00a1 */
[----:B------:R-:W-:-:S04]  /*6d20*/  FMNMX R166, R166, R37, !PT ;  /* 0x00000025a6a67209 */ /* 0x000fc80007800000 */
        /* <DEDUP_REMOVED lines=55> */
[----:B--2---:R-:W-:-:S03]  /*70a0*/  FADD R157, R125, R158 ;  /* 0x0000009e7d9d7221 */ /* 0x004fc60000000000 */
        /* <DEDUP_REMOVED lines=15> */
[----:B---3--:R-:W-:-:S04]  /*71a0*/  FADD R12, R33, R12 ;  /* 0x0000000c210c7221 */ /* 0x008fc80000000000 */
[----:B------:R-:W-:-:S07]  /*71b0*/  IMAD.MOV.U32 R176, RZ, RZ, R12 ;  /* 0x000000ffffb07224 */ /* 0x000fce00078e000c */
[----:B------:R-:W-:Y:S05]  /*71c0*/  WARPSYNC.COLLECTIVE R159, `(.L_x_91) ;  /* 0x000000009f087348 */ /* 0x000fea0003c00000 */
[----:B------:R1:W2:Y:S02]  /*71d0*/  SHFL.BFLY P2, R161, R176, R163, R178 ;  /* 0x0c0000a3b0a17389 */ /* 0x0002a400000400b2 */
[----:B-12---:R-:W-:Y:S05]  /*71e0*/  ENDCOLLECTIVE ;  /* 0x000000000000791b */ /* 0x006fea0003800000 */
.L_x_91:
[----:B------:R-:W-:Y:S02]  /*71f0*/  IMAD.MOV.U32 R163, RZ, RZ, 0x1 ;  /* 0x00000001ffa37424 */ /* 0x000fe400078e00ff */
[----:B------:R-:W-:-:S04]  /*7200*/  IMAD.MOV.U32 R157, RZ, RZ, R161 ;  /* 0x000000ffff9d7224 */ /* 0x000fc800078e00a1 */
[----:B------:R-:W-:Y:S01]  /*7210*/  FADD R157, R12, R157 ;  /* 0x0000009d0c9d7221 */ /* 0x000fe20000000000 */
[----:B------:R-:W-:-:S03]  /*7220*/  IMAD.MOV.U32 R12, RZ, RZ, R128 ;  /* 0x000000ffff0c7224 */ /* 0x000fc600078e0080 */
[----:B------:R-:W-:-:S07]  /*7230*/  IMAD.MOV.U32 R176, RZ, RZ, R157 ;  /* 0x000000ffffb07224 */ /* 0x000fce00078e009d */
[----:B------:R-:W-:Y:S05]  /*7240*/  WARPSYNC.COLLECTIVE R159, `(.L_x_92) ;  /* 0x000000009f087348 */ /* 0x000fea0003c00000 */
[----:B------:R1:W2:Y:S02]  /*7250*/  SHFL.BFLY P2, R161, R176, R163, R178 ;  /* 0x0c0000a3b0a17389 */ /* 0x0002a400000400b2 */
[----:B-12---:R-:W-:Y:S05]  /*7260*/  ENDCOLLECTIVE ;  /* 0x000000000000791b */ /* 0x006fea0003800000 */
.L_x_92:
[----:B------:R-:W-:Y:S01]  /*7270*/  IMAD.MOV.U32 R158, RZ, RZ, R161 ;  /* 0x000000ffff9e7224 */ /* 0x000fe200078e00a1 */
[----:B------:R-:W-:Y:S06]  /*7280*/  BRA `(.L_x_93) ;  /* 0xffffffd000587947 */ /* 0x000fec000383ffff */
.L_x_59:
[----:B------:R-:W-:-:S07]  /*7290*/  IMAD.MOV.U32 R128, RZ, RZ, R129 ;  /* 0x000000ffff807224 */ /* 0x000fce00078e0081 */
.L_x_94:
[----:B--2---:R2:W3:Y:S02]  /*72a0*/  SYNCS.PHASECHK.TRANS64.TRYWAIT P0, [R2+URZ+0x10], R129 ;  /* 0x00001081020075a7 */ /* 0x0044e400080011ff */
[----:B---3--:R-:W-:Y:S05]  /*72b0*/  @!P0 NANOSLEEP.SYNCS 0x989680 ;  /* 0x009896800000895d */ /* 0x008fea0003900000 */
[----:B------:R-:W3:Y:S02]  /*72c0*/  @!P0 SYNCS.PHASECHK.TRANS64 P0, [R2+URZ+0x10], R129 ;  /* 0x00001081020085a7 */ /* 0x000ee400080010ff */
[----:B---3--:R-:W-:Y:S05]  /*72d0*/  @!P0 BRA `(.L_x_94) ;  /* 0xfffffffc00f08947 */ /* 0x008fea000383ffff */
[----:B------:R-:W-:Y:S05]  /*72e0*/  BRA `(.L_x_58) ;  /* 0xffffffd400407947 */ /* 0x000fea000383ffff */
.L_x_95:
[----:B------:R-:W-:-:S00]  /*72f0*/  BRA `(.L_x_95) ;  /* 0xfffffffc00fc7947 */ /* 0x000fc0000383ffff */
[----:B------:R-:W-:-:S00]  /*7300*/  NOP ;  /* 0x0000000000007918 */ /* 0x000fc00000000000 */
[----:B------:R-:W-:-:S00]  /*7310*/  NOP ;  /* 0x0000000000007918 */ /* 0x000fc00000000000 */
[----:B------:R-:W-:-:S00]  /*7320*/  NOP ;  /* 0x0000000000007918 */ /* 0x000fc00000000000 */
[----:B------:R-:W-:-:S00]  /*7330*/  NOP ;  /* 0x0000000000007918 */ /* 0x000fc00000000000 */
[----:B------:R-:W-:-:S00]  /*7340*/  NOP ;  /* 0x0000000000007918 */ /* 0x000fc00000000000 */
[----:B------:R-:W-:-:S00]  /*7350*/  NOP ;  /* 0x0000000000007918 */ /* 0x000fc00000000000 */
[----:B------:R-:W-:-:S00]  /*7360*/  NOP ;  /* 0x0000000000007918 */ /* 0x000fc00000000000 */
[----:B------:R-:W-:-:S00]  /*7370*/  NOP ;  /* 0x0000000000007918 */ /* 0x000fc00000000000 */
.L_x_96:


//--------------------- .nv.shared.kernel_cutlass_kernel_cudnnnative_sparse_attentionselectionNSA_select_attn_fwd_hmmaHopperSelectAttentionFwd_object_at__CopyAtom_ThrID10_TVLayoutSrc112801_TVLayoutDst112801_Valuetypef16_te_0 --------------------------
	.section	.nv.shared.kernel_cutlass_kernel_cudnnnative_sparse_attentionselectionNSA_select_attn_fwd_hmmaHopperSelectAttentionFwd_object_at__CopyAtom_ThrID10_TVLayoutSrc112801_TVLayoutDst112801_Valuetypef16_te_0,"aw",@nobits
	.sectionflags	@""
	.align	1024
	.zero		1024


//--------------------- .nv.shared.reserved.0     --------------------------
	.section	.nv.shared.reserved.0,"aw",@nobits
	.weak		__nv_reservedSMEM_offset_0_alias
	.size		__nv_reservedSMEM_offset_0_alias, 0, 64
	.other		__nv_reservedSMEM_offset_0_alias,@"STO_CUDA_RESERVED_SHARED STV_DEFAULT"
__nv_reservedSMEM_offset_0_alias:
	.zero		0
	.zero		64


//--------------------- .nv.constant0.kernel_cutlass_kernel_cudnnnative_sparse_attentionselectionNSA_select_attn_fwd_hmmaHopperSelectAttentionFwd_object_at__CopyAtom_ThrID10_TVLayoutSrc112801_TVLayoutDst112801_Valuetypef16_te_0 --------------------------
	.section	.nv.constant0.kernel_cutlass_kernel_cudnnnative_sparse_attentionselectionNSA_select_attn_fwd_hmmaHopperSelectAttentionFwd_object_at__CopyAtom_ThrID10_TVLayoutSrc112801_TVLayoutDst112801_Valuetypef16_te_0,"a",@progbits
	.sectionflags	@""
	.align	4
.nv.constant0.kernel_cutlass_kernel_cudnnnative_sparse_attentionselectionNSA_select_attn_fwd_hmmaHopperSelectAttentionFwd_object_at__CopyAtom_ThrID10_TVLayoutSrc112801_TVLayoutDst112801_Valuetypef16_te_0:
	.zero		1452


//--------------------- SYMBOLS --------------------------

	.type		.nv.reservedSmem.offset0,@object
	.size		.nv.reservedSmem.offset0,0x4
	.type		.nv.reservedSmem.cap,@object
	.size		.nv.reservedSmem.cap,0x4
